//
// Generated by NVIDIA NVVM Compiler
//
// Compiler Build ID: CL-36424714
// Cuda compilation tools, release 13.0, V13.0.88
// Based on NVVM 20.0.0
//

.version 9.0
.target sm_100
.address_size 64

	// .globl	render
.func  (.param .align 16 .b8 func_retval0[16]) __internal_trig_reduction_slowpathd
(
	.param .b64 __internal_trig_reduction_slowpathd_param_0
)
;
.global .align 8 .b8 __cudart_i2opi_d[144] = {8, 93, 141, 31, 177, 95, 251, 107, 234, 146, 82, 138, 247, 57, 7, 61, 123, 241, 229, 235, 199, 186, 39, 117, 45, 234, 95, 158, 102, 63, 70, 79, 183, 9, 203, 39, 207, 126, 54, 109, 31, 109, 10, 90, 139, 17, 47, 239, 15, 152, 5, 222, 255, 151, 248, 31, 59, 40, 249, 189, 139, 95, 132, 156, 244, 57, 83, 131, 57, 214, 145, 57, 65, 126, 95, 180, 38, 112, 156, 233, 132, 68, 187, 46, 245, 53, 130, 232, 62, 167, 41, 177, 28, 235, 29, 254, 28, 146, 209, 9, 234, 46, 73, 6, 224, 210, 77, 66, 58, 110, 36, 183, 97, 197, 187, 222, 171, 99, 81, 254, 65, 144, 67, 60, 153, 149, 98, 219, 192, 221, 52, 245, 209, 87, 39, 252, 41, 21, 68, 78, 110, 131, 249, 162};

.visible .entry render(
	.param .u32 render_param_0,
	.param .u32 render_param_1,
	.param .u32 render_param_2,
	.param .f64 render_param_3,
	.param .f64 render_param_4,
	.param .f64 render_param_5,
	.param .f64 render_param_6,
	.param .f64 render_param_7,
	.param .f64 render_param_8,
	.param .f64 render_param_9,
	.param .f64 render_param_10,
	.param .f64 render_param_11,
	.param .f64 render_param_12,
	.param .f64 render_param_13,
	.param .u64 .ptr .align 1 render_param_14,
	.param .u64 .ptr .align 1 render_param_15,
	.param .u64 .ptr .align 1 render_param_16,
	.param .u64 .ptr .align 1 render_param_17,
	.param .u64 .ptr .align 1 render_param_18,
	.param .u64 .ptr .align 1 render_param_19,
	.param .u64 .ptr .align 1 render_param_20,
	.param .u64 .ptr .align 1 render_param_21,
	.param .u64 .ptr .align 1 render_param_22,
	.param .f64 render_param_23,
	.param .f64 render_param_24,
	.param .f64 render_param_25,
	.param .u64 .ptr .align 1 render_param_26,
	.param .u64 .ptr .align 1 render_param_27,
	.param .u64 .ptr .align 1 render_param_28
)
{
	.reg .pred 	%p<79>;
	.reg .b16 	%rs<16>;
	.reg .b32 	%r<88>;
	.reg .b64 	%rd<71>;
	.reg .b64 	%fd<585>;

	ld.param.u32 	%r31, [render_param_1];
	ld.param.u32 	%r33, [render_param_2];
	ld.param.f64 	%fd104, [render_param_3];
	ld.param.f64 	%fd105, [render_param_4];
	ld.param.f64 	%fd106, [render_param_5];
	ld.param.f64 	%fd107, [render_param_6];
	ld.param.f64 	%fd108, [render_param_7];
	ld.param.f64 	%fd109, [render_param_8];
	ld.param.f64 	%fd110, [render_param_9];
	ld.param.f64 	%fd111, [render_param_10];
	ld.param.f64 	%fd113, [render_param_12];
	ld.param.f64 	%fd114, [render_param_13];
	ld.param.f64 	%fd115, [render_param_23];
	ld.param.f64 	%fd116, [render_param_24];
	ld.param.f64 	%fd117, [render_param_25];
	mov.u32 	%r34, %ctaid.x;
	mov.u32 	%r35, %ntid.x;
	mov.u32 	%r36, %tid.x;
	mad.lo.s32 	%r79, %r34, %r35, %r36;
	mov.u32 	%r37, %ctaid.y;
	mov.u32 	%r2, %ntid.y;
	mov.u32 	%r38, %tid.y;
	mad.lo.s32 	%r39, %r37, %r2, %r38;
	setp.ge.s32 	%p15, %r79, %r31;
	setp.ge.s32 	%p16, %r39, %r33;
	or.pred  	%p17, %p15, %p16;
	@%p17 bra 	$L__BB0_63;
	mov.f64 	%fd118, 0dBFF0000000000000;
	{
	.reg .b32 %temp; 
	mov.b64 	{%temp, %r4}, %fd118;
	}
	mov.f64 	%fd119, 0d3FF0000000000000;
	{
	.reg .b32 %temp; 
	mov.b64 	{%temp, %r40}, %fd119;
	}
	setp.gt.s32 	%p18, %r40, 1071801957;
	@%p18 bra 	$L__BB0_5;
	setp.gt.s32 	%p22, %r4, -1;
	@%p22 bra 	$L__BB0_4;
	mov.f64 	%fd151, 0d3C91A62633145C07;
	mov.f64 	%fd152, 0d3FF6EF46DDDAC26E;
	add.rn.f64 	%fd153, %fd152, %fd151;
	mov.f64 	%fd154, 0d3FF921FB54442D18;
	add.rn.f64 	%fd562, %fd154, %fd153;
	bra.uni 	$L__BB0_6;
$L__BB0_4:
	mov.f64 	%fd146, 0dBC91A62633145C07;
	mov.f64 	%fd147, 0d3FF6EF46DDDAC26E;
	add.rn.f64 	%fd148, %fd147, %fd146;
	neg.f64 	%fd149, %fd148;
	mov.f64 	%fd150, 0d3FF921FB54442D18;
	add.rn.f64 	%fd562, %fd150, %fd149;
	bra.uni 	$L__BB0_6;
$L__BB0_5:
	mov.f64 	%fd120, 0d0000000000000000;
	{
	.reg .b32 %temp; 
	mov.b64 	{%r41, %temp}, %fd120;
	}
	{
	.reg .b32 %temp; 
	mov.b64 	{%temp, %r42}, %fd120;
	}
	add.s32 	%r43, %r42, -1048576;
	mov.b64 	%fd121, {%r41, %r43};
	rsqrt.approx.ftz.f64 	%fd122, %fd121;
	{
	.reg .b32 %temp; 
	mov.b64 	{%r44, %temp}, %fd122;
	}
	{
	.reg .b32 %temp; 
	mov.b64 	{%temp, %r45}, %fd122;
	}
	add.s32 	%r46, %r45, -1048576;
	mov.b64 	%fd123, {%r44, %r46};
	mul.f64 	%fd124, %fd121, %fd122;
	neg.f64 	%fd125, %fd124;
	fma.rn.f64 	%fd126, %fd124, %fd125, %fd121;
	fma.rn.f64 	%fd127, %fd126, %fd123, %fd124;
	neg.f64 	%fd128, %fd127;
	fma.rn.f64 	%fd129, %fd122, %fd128, 0d3FF0000000000000;
	fma.rn.f64 	%fd130, %fd129, %fd123, %fd123;
	fma.rn.f64 	%fd131, %fd127, %fd128, %fd121;
	fma.rn.f64 	%fd132, %fd131, %fd130, %fd127;
	{
	.reg .b32 %temp; 
	mov.b64 	{%r47, %temp}, %fd132;
	}
	{
	.reg .b32 %temp; 
	mov.b64 	{%temp, %r48}, %fd132;
	}
	add.s32 	%r49, %r48, 1048576;
	mov.b64 	%fd133, {%r47, %r49};
	setp.lt.s32 	%p19, %r42, 1;
	mov.f64 	%fd134, 0d3FF0000000000000;
	mul.rn.f64 	%fd135, %fd134, %fd120;
	fma.rn.f64 	%fd136, %fd133, 0d0000000000000000, %fd133;
	selp.f64 	%fd137, %fd135, %fd136, %p19;
	setp.lt.s32 	%p20, %r42, 0;
	mov.f64 	%fd138, 0d7FF0000000000000;
	mul.rn.f64 	%fd139, %fd137, %fd138;
	selp.f64 	%fd140, %fd139, %fd137, %p20;
	setp.lt.s32 	%p21, %r4, 0;
	mov.f64 	%fd141, 0dBCA1A62633145C07;
	add.rn.f64 	%fd142, %fd140, %fd141;
	neg.f64 	%fd143, %fd142;
	mov.f64 	%fd144, 0d400921FB54442D18;
	add.rn.f64 	%fd145, %fd144, %fd143;
	selp.f64 	%fd562, %fd145, %fd140, %p21;
$L__BB0_6:
	div.rn.f64 	%fd155, %fd562, 0d4066800000000000;
	mul.f64 	%fd5, %fd113, %fd155;
	abs.f64 	%fd6, %fd5;
	setp.neu.f64 	%p23, %fd6, 0d7FF0000000000000;
	@%p23 bra 	$L__BB0_8;
	mov.f64 	%fd161, 0d0000000000000000;
	mul.rn.f64 	%fd564, %fd5, %fd161;
	mov.pred 	%p72, -1;
	bra.uni 	$L__BB0_11;
$L__BB0_8:
	mul.f64 	%fd156, %fd5, 0d3FE45F306DC9C883;
	cvt.rni.s32.f64 	%r78, %fd156;
	cvt.rn.f64.s32 	%fd157, %r78;
	fma.rn.f64 	%fd158, %fd157, 0dBFF921FB54442D18, %fd5;
	fma.rn.f64 	%fd159, %fd157, 0dBC91A62633145C00, %fd158;
	fma.rn.f64 	%fd564, %fd157, 0dB97B839A252049C0, %fd159;
	setp.ltu.f64 	%p24, %fd6, 0d41E0000000000000;
	@%p24 bra 	$L__BB0_10;
	{ // callseq 0, 0
	.param .b64 param0;
	st.param.f64 	[param0], %fd5;
	.param .align 16 .b8 retval0[16];
	call.uni (retval0), 
	__internal_trig_reduction_slowpathd, 
	(
	param0
	);
	ld.param.f64 	%fd564, [retval0];
	ld.param.b32 	%r78, [retval0+8];
	} // callseq 0
$L__BB0_10:
	and.b32  	%r51, %r78, 1;
	setp.eq.b32 	%p25, %r51, 1;
	not.pred 	%p72, %p25;
$L__BB0_11:
	mul.f64 	%fd162, %fd564, %fd564;
	fma.rn.f64 	%fd163, %fd162, 0d3EE48DAC2799BCB9, 0dBEF9757C5B27EBB1;
	fma.rn.f64 	%fd164, %fd163, %fd162, 0d3F0980E90FD91E04;
	fma.rn.f64 	%fd165, %fd164, %fd162, 0dBEFAE2B0417D7E1D;
	fma.rn.f64 	%fd166, %fd165, %fd162, 0d3F119F5341BFBA57;
	fma.rn.f64 	%fd167, %fd166, %fd162, 0d3F15E791A00F6919;
	fma.rn.f64 	%fd168, %fd167, %fd162, 0d3F2FF2E7FADEC73A;
	fma.rn.f64 	%fd169, %fd168, %fd162, 0d3F434BC1B206DA62;
	fma.rn.f64 	%fd170, %fd169, %fd162, 0d3F57DB18EF2F83F9;
	fma.rn.f64 	%fd171, %fd170, %fd162, 0d3F6D6D2E7AE49FBC;
	fma.rn.f64 	%fd172, %fd171, %fd162, 0d3F8226E3A816A776;
	fma.rn.f64 	%fd173, %fd172, %fd162, 0d3F9664F485D25660;
	fma.rn.f64 	%fd174, %fd173, %fd162, 0d3FABA1BA1BABF31D;
	fma.rn.f64 	%fd175, %fd174, %fd162, 0d3FC11111111105D2;
	fma.rn.f64 	%fd176, %fd175, %fd162, 0d3FD555555555555E;
	mul.f64 	%fd12, %fd162, %fd176;
	fma.rn.f64 	%fd565, %fd12, %fd564, %fd564;
	@%p72 bra 	$L__BB0_13;
	sub.f64 	%fd177, %fd565, %fd564;
	neg.f64 	%fd178, %fd177;
	fma.rn.f64 	%fd179, %fd12, %fd564, %fd178;
	rcp.approx.ftz.f64 	%fd180, %fd565;
	neg.f64 	%fd181, %fd565;
	fma.rn.f64 	%fd182, %fd181, %fd180, 0d3FF0000000000000;
	fma.rn.f64 	%fd183, %fd182, %fd182, %fd182;
	fma.rn.f64 	%fd184, %fd183, %fd180, %fd180;
	neg.f64 	%fd185, %fd184;
	fma.rn.f64 	%fd186, %fd565, %fd185, 0d3FF0000000000000;
	fma.rn.f64 	%fd187, %fd185, %fd179, %fd186;
	fma.rn.f64 	%fd565, %fd187, %fd185, %fd185;
$L__BB0_13:
	div.rn.f64 	%fd16, %fd565, %fd114;
	abs.f64 	%fd17, %fd16;
	setp.leu.f64 	%p27, %fd17, 0d3FF0000000000000;
	mov.f64 	%fd566, %fd17;
	@%p27 bra 	$L__BB0_15;
	rcp.approx.ftz.f64 	%fd188, %fd17;
	neg.f64 	%fd189, %fd17;
	fma.rn.f64 	%fd190, %fd189, %fd188, 0d3FF0000000000000;
	fma.rn.f64 	%fd191, %fd190, %fd190, %fd190;
	fma.rn.f64 	%fd192, %fd191, %fd188, %fd188;
	setp.eq.f64 	%p28, %fd17, 0d7FF0000000000000;
	selp.f64 	%fd566, 0d0000000000000000, %fd192, %p28;
$L__BB0_15:
	ld.param.f64 	%fd560, [render_param_11];
	setp.gt.f64 	%p29, %fd17, 0d3FF0000000000000;
	mul.f64 	%fd193, %fd566, %fd566;
	fma.rn.f64 	%fd194, %fd193, 0dBEF53E1D2A25FF7E, 0d3F2D3B63DBB65B49;
	fma.rn.f64 	%fd195, %fd194, %fd193, 0dBF5312788DDE082E;
	fma.rn.f64 	%fd196, %fd195, %fd193, 0d3F6F9690C8249315;
	fma.rn.f64 	%fd197, %fd196, %fd193, 0dBF82CF5AABC7CF0D;
	fma.rn.f64 	%fd198, %fd197, %fd193, 0d3F9162B0B2A3BFDE;
	fma.rn.f64 	%fd199, %fd198, %fd193, 0dBF9A7256FEB6FC6B;
	fma.rn.f64 	%fd200, %fd199, %fd193, 0d3FA171560CE4A489;
	fma.rn.f64 	%fd201, %fd200, %fd193, 0dBFA4F44D841450E4;
	fma.rn.f64 	%fd202, %fd201, %fd193, 0d3FA7EE3D3F36BB95;
	fma.rn.f64 	%fd203, %fd202, %fd193, 0dBFAAD32AE04A9FD1;
	fma.rn.f64 	%fd204, %fd203, %fd193, 0d3FAE17813D66954F;
	fma.rn.f64 	%fd205, %fd204, %fd193, 0dBFB11089CA9A5BCD;
	fma.rn.f64 	%fd206, %fd205, %fd193, 0d3FB3B12B2DB51738;
	fma.rn.f64 	%fd207, %fd206, %fd193, 0dBFB745D022F8DC5C;
	fma.rn.f64 	%fd208, %fd207, %fd193, 0d3FBC71C709DFE927;
	fma.rn.f64 	%fd209, %fd208, %fd193, 0dBFC2492491FA1744;
	fma.rn.f64 	%fd210, %fd209, %fd193, 0d3FC99999999840D2;
	fma.rn.f64 	%fd211, %fd210, %fd193, 0dBFD555555555544C;
	mul.f64 	%fd212, %fd193, %fd211;
	fma.rn.f64 	%fd213, %fd212, %fd566, %fd566;
	mov.f64 	%fd214, 0d3FF921FB54442D18;
	sub.f64 	%fd215, %fd214, %fd213;
	selp.f64 	%fd216, %fd215, %fd213, %p29;
	copysign.f64 	%fd20, %fd16, %fd216;
	add.f64 	%fd21, %fd104, %fd107;
	mul.f64 	%fd217, %fd109, %fd111;
	mul.f64 	%fd218, %fd108, %fd560;
	sub.f64 	%fd219, %fd218, %fd217;
	add.f64 	%fd22, %fd219, %fd219;
	mul.f64 	%fd220, %fd5, 0d3FE45F306DC9C883;
	cvt.rni.s32.f64 	%r8, %fd220;
	cvt.rn.f64.s32 	%fd221, %r8;
	fma.rn.f64 	%fd222, %fd221, 0dBFF921FB54442D18, %fd5;
	fma.rn.f64 	%fd223, %fd221, 0dBC91A62633145C00, %fd222;
	fma.rn.f64 	%fd23, %fd221, 0dB97B839A252049C0, %fd223;
	add.f64 	%fd24, %fd110, %fd110;
	abs.f64 	%fd25, %fd216;
	mul.f64 	%fd224, %fd20, 0d3FE45F306DC9C883;
	cvt.rni.s32.f64 	%r9, %fd224;
	cvt.rn.f64.s32 	%fd225, %r9;
	fma.rn.f64 	%fd226, %fd225, 0dBFF921FB54442D18, %fd20;
	fma.rn.f64 	%fd227, %fd225, 0dBC91A62633145C00, %fd226;
	fma.rn.f64 	%fd26, %fd225, 0dB97B839A252049C0, %fd227;
	add.f64 	%fd27, %fd105, %fd108;
	mul.f64 	%fd228, %fd107, %fd560;
	mul.f64 	%fd229, %fd109, %fd110;
	sub.f64 	%fd230, %fd229, %fd228;
	add.f64 	%fd28, %fd230, %fd230;
	add.f64 	%fd29, %fd111, %fd111;
	add.f64 	%fd30, %fd106, %fd109;
	mul.f64 	%fd231, %fd108, %fd110;
	mul.f64 	%fd232, %fd107, %fd111;
	sub.f64 	%fd233, %fd232, %fd231;
	add.f64 	%fd31, %fd233, %fd233;
	mov.u32 	%r52, %nctaid.y;
	mul.lo.s32 	%r10, %r2, %r52;
	mov.b16 	%rs13, 0;
$L__BB0_16:
	cvt.rn.f64.s32 	%fd234, %r79;
	add.f64 	%fd235, %fd234, 0d3FE0000000000000;
	cvt.rn.f64.s32 	%fd236, %r31;
	div.rn.f64 	%fd237, %fd235, %fd236;
	add.f64 	%fd238, %fd237, 0dBFE0000000000000;
	mul.f64 	%fd32, %fd22, %fd238;
	mul.f64 	%fd33, %fd28, %fd238;
	mul.f64 	%fd34, %fd31, %fd238;
	mov.u32 	%r80, %r39;
$L__BB0_17:
	mov.f64 	%fd239, 0d0000000000000000;
	mul.rn.f64 	%fd580, %fd5, %fd239;
	setp.eq.f64 	%p31, %fd6, 0d7FF0000000000000;
	mov.pred 	%p73, -1;
	mov.f64 	%fd568, %fd580;
	@%p31 bra 	$L__BB0_21;
	setp.ltu.f64 	%p32, %fd6, 0d41E0000000000000;
	mov.f64 	%fd568, %fd23;
	mov.u32 	%r81, %r8;
	@%p32 bra 	$L__BB0_20;
	{ // callseq 1, 0
	.param .b64 param0;
	st.param.f64 	[param0], %fd5;
	.param .align 16 .b8 retval0[16];
	call.uni (retval0), 
	__internal_trig_reduction_slowpathd, 
	(
	param0
	);
	ld.param.f64 	%fd568, [retval0];
	ld.param.b32 	%r81, [retval0+8];
	} // callseq 1
$L__BB0_20:
	and.b32  	%r54, %r81, 1;
	setp.eq.b32 	%p33, %r54, 1;
	not.pred 	%p73, %p33;
$L__BB0_21:
	mul.f64 	%fd241, %fd568, %fd568;
	fma.rn.f64 	%fd242, %fd241, 0d3EE48DAC2799BCB9, 0dBEF9757C5B27EBB1;
	fma.rn.f64 	%fd243, %fd242, %fd241, 0d3F0980E90FD91E04;
	fma.rn.f64 	%fd244, %fd243, %fd241, 0dBEFAE2B0417D7E1D;
	fma.rn.f64 	%fd245, %fd244, %fd241, 0d3F119F5341BFBA57;
	fma.rn.f64 	%fd246, %fd245, %fd241, 0d3F15E791A00F6919;
	fma.rn.f64 	%fd247, %fd246, %fd241, 0d3F2FF2E7FADEC73A;
	fma.rn.f64 	%fd248, %fd247, %fd241, 0d3F434BC1B206DA62;
	fma.rn.f64 	%fd249, %fd248, %fd241, 0d3F57DB18EF2F83F9;
	fma.rn.f64 	%fd250, %fd249, %fd241, 0d3F6D6D2E7AE49FBC;
	fma.rn.f64 	%fd251, %fd250, %fd241, 0d3F8226E3A816A776;
	fma.rn.f64 	%fd252, %fd251, %fd241, 0d3F9664F485D25660;
	fma.rn.f64 	%fd253, %fd252, %fd241, 0d3FABA1BA1BABF31D;
	fma.rn.f64 	%fd254, %fd253, %fd241, 0d3FC11111111105D2;
	fma.rn.f64 	%fd255, %fd254, %fd241, 0d3FD555555555555E;
	mul.f64 	%fd39, %fd241, %fd255;
	fma.rn.f64 	%fd569, %fd39, %fd568, %fd568;
	@%p73 bra 	$L__BB0_23;
	sub.f64 	%fd256, %fd569, %fd568;
	neg.f64 	%fd257, %fd256;
	fma.rn.f64 	%fd258, %fd39, %fd568, %fd257;
	rcp.approx.ftz.f64 	%fd259, %fd569;
	neg.f64 	%fd260, %fd569;
	fma.rn.f64 	%fd261, %fd260, %fd259, 0d3FF0000000000000;
	fma.rn.f64 	%fd262, %fd261, %fd261, %fd261;
	fma.rn.f64 	%fd263, %fd262, %fd259, %fd259;
	neg.f64 	%fd264, %fd263;
	fma.rn.f64 	%fd265, %fd569, %fd264, 0d3FF0000000000000;
	fma.rn.f64 	%fd266, %fd264, %fd258, %fd265;
	fma.rn.f64 	%fd569, %fd266, %fd264, %fd264;
$L__BB0_23:
	mov.f64 	%fd267, 0d0000000000000000;
	mul.rn.f64 	%fd583, %fd20, %fd267;
	setp.eq.f64 	%p35, %fd25, 0d7FF0000000000000;
	fma.rn.f64 	%fd44, %fd32, %fd569, %fd21;
	cvt.rn.f64.u32 	%fd268, %r80;
	add.f64 	%fd269, %fd268, 0d3FE0000000000000;
	cvt.rn.f64.u32 	%fd270, %r33;
	div.rn.f64 	%fd271, %fd269, %fd270;
	add.f64 	%fd45, %fd271, 0dBFE0000000000000;
	mov.pred 	%p74, -1;
	mov.f64 	%fd571, %fd583;
	@%p35 bra 	$L__BB0_27;
	setp.ltu.f64 	%p36, %fd25, 0d41E0000000000000;
	mov.f64 	%fd571, %fd26;
	mov.u32 	%r82, %r9;
	@%p36 bra 	$L__BB0_26;
	{ // callseq 2, 0
	.param .b64 param0;
	st.param.f64 	[param0], %fd20;
	.param .align 16 .b8 retval0[16];
	call.uni (retval0), 
	__internal_trig_reduction_slowpathd, 
	(
	param0
	);
	ld.param.f64 	%fd571, [retval0];
	ld.param.b32 	%r82, [retval0+8];
	} // callseq 2
$L__BB0_26:
	and.b32  	%r56, %r82, 1;
	setp.eq.b32 	%p37, %r56, 1;
	not.pred 	%p74, %p37;
$L__BB0_27:
	mul.f64 	%fd273, %fd571, %fd571;
	fma.rn.f64 	%fd274, %fd273, 0d3EE48DAC2799BCB9, 0dBEF9757C5B27EBB1;
	fma.rn.f64 	%fd275, %fd274, %fd273, 0d3F0980E90FD91E04;
	fma.rn.f64 	%fd276, %fd275, %fd273, 0dBEFAE2B0417D7E1D;
	fma.rn.f64 	%fd277, %fd276, %fd273, 0d3F119F5341BFBA57;
	fma.rn.f64 	%fd278, %fd277, %fd273, 0d3F15E791A00F6919;
	fma.rn.f64 	%fd279, %fd278, %fd273, 0d3F2FF2E7FADEC73A;
	fma.rn.f64 	%fd280, %fd279, %fd273, 0d3F434BC1B206DA62;
	fma.rn.f64 	%fd281, %fd280, %fd273, 0d3F57DB18EF2F83F9;
	fma.rn.f64 	%fd282, %fd281, %fd273, 0d3F6D6D2E7AE49FBC;
	fma.rn.f64 	%fd283, %fd282, %fd273, 0d3F8226E3A816A776;
	fma.rn.f64 	%fd284, %fd283, %fd273, 0d3F9664F485D25660;
	fma.rn.f64 	%fd285, %fd284, %fd273, 0d3FABA1BA1BABF31D;
	fma.rn.f64 	%fd286, %fd285, %fd273, 0d3FC11111111105D2;
	fma.rn.f64 	%fd287, %fd286, %fd273, 0d3FD555555555555E;
	mul.f64 	%fd49, %fd273, %fd287;
	fma.rn.f64 	%fd572, %fd49, %fd571, %fd571;
	@%p74 bra 	$L__BB0_29;
	sub.f64 	%fd288, %fd572, %fd571;
	neg.f64 	%fd289, %fd288;
	fma.rn.f64 	%fd290, %fd49, %fd571, %fd289;
	rcp.approx.ftz.f64 	%fd291, %fd572;
	neg.f64 	%fd292, %fd572;
	fma.rn.f64 	%fd293, %fd292, %fd291, 0d3FF0000000000000;
	fma.rn.f64 	%fd294, %fd293, %fd293, %fd293;
	fma.rn.f64 	%fd295, %fd294, %fd291, %fd291;
	neg.f64 	%fd296, %fd295;
	fma.rn.f64 	%fd297, %fd572, %fd296, 0d3FF0000000000000;
	fma.rn.f64 	%fd298, %fd296, %fd290, %fd297;
	fma.rn.f64 	%fd572, %fd298, %fd296, %fd296;
$L__BB0_29:
	setp.eq.f64 	%p39, %fd6, 0d7FF0000000000000;
	mul.f64 	%fd299, %fd24, %fd45;
	fma.rn.f64 	%fd53, %fd299, %fd572, %fd44;
	mov.pred 	%p75, -1;
	mov.f64 	%fd574, %fd580;
	@%p39 bra 	$L__BB0_33;
	setp.ltu.f64 	%p40, %fd6, 0d41E0000000000000;
	mov.f64 	%fd574, %fd23;
	mov.u32 	%r83, %r8;
	@%p40 bra 	$L__BB0_32;
	{ // callseq 3, 0
	.param .b64 param0;
	st.param.f64 	[param0], %fd5;
	.param .align 16 .b8 retval0[16];
	call.uni (retval0), 
	__internal_trig_reduction_slowpathd, 
	(
	param0
	);
	ld.param.f64 	%fd574, [retval0];
	ld.param.b32 	%r83, [retval0+8];
	} // callseq 3
$L__BB0_32:
	and.b32  	%r58, %r83, 1;
	setp.eq.b32 	%p41, %r58, 1;
	not.pred 	%p75, %p41;
$L__BB0_33:
	mul.f64 	%fd301, %fd574, %fd574;
	fma.rn.f64 	%fd302, %fd301, 0d3EE48DAC2799BCB9, 0dBEF9757C5B27EBB1;
	fma.rn.f64 	%fd303, %fd302, %fd301, 0d3F0980E90FD91E04;
	fma.rn.f64 	%fd304, %fd303, %fd301, 0dBEFAE2B0417D7E1D;
	fma.rn.f64 	%fd305, %fd304, %fd301, 0d3F119F5341BFBA57;
	fma.rn.f64 	%fd306, %fd305, %fd301, 0d3F15E791A00F6919;
	fma.rn.f64 	%fd307, %fd306, %fd301, 0d3F2FF2E7FADEC73A;
	fma.rn.f64 	%fd308, %fd307, %fd301, 0d3F434BC1B206DA62;
	fma.rn.f64 	%fd309, %fd308, %fd301, 0d3F57DB18EF2F83F9;
	fma.rn.f64 	%fd310, %fd309, %fd301, 0d3F6D6D2E7AE49FBC;
	fma.rn.f64 	%fd311, %fd310, %fd301, 0d3F8226E3A816A776;
	fma.rn.f64 	%fd312, %fd311, %fd301, 0d3F9664F485D25660;
	fma.rn.f64 	%fd313, %fd312, %fd301, 0d3FABA1BA1BABF31D;
	fma.rn.f64 	%fd314, %fd313, %fd301, 0d3FC11111111105D2;
	fma.rn.f64 	%fd315, %fd314, %fd301, 0d3FD555555555555E;
	mul.f64 	%fd57, %fd301, %fd315;
	fma.rn.f64 	%fd575, %fd57, %fd574, %fd574;
	@%p75 bra 	$L__BB0_35;
	sub.f64 	%fd316, %fd575, %fd574;
	neg.f64 	%fd317, %fd316;
	fma.rn.f64 	%fd318, %fd57, %fd574, %fd317;
	rcp.approx.ftz.f64 	%fd319, %fd575;
	neg.f64 	%fd320, %fd575;
	fma.rn.f64 	%fd321, %fd320, %fd319, 0d3FF0000000000000;
	fma.rn.f64 	%fd322, %fd321, %fd321, %fd321;
	fma.rn.f64 	%fd323, %fd322, %fd319, %fd319;
	neg.f64 	%fd324, %fd323;
	fma.rn.f64 	%fd325, %fd575, %fd324, 0d3FF0000000000000;
	fma.rn.f64 	%fd326, %fd324, %fd318, %fd325;
	fma.rn.f64 	%fd575, %fd326, %fd324, %fd324;
$L__BB0_35:
	setp.eq.f64 	%p43, %fd25, 0d7FF0000000000000;
	fma.rn.f64 	%fd61, %fd33, %fd575, %fd27;
	mov.pred 	%p76, -1;
	mov.f64 	%fd577, %fd583;
	@%p43 bra 	$L__BB0_39;
	setp.ltu.f64 	%p44, %fd25, 0d41E0000000000000;
	mov.f64 	%fd577, %fd26;
	mov.u32 	%r84, %r9;
	@%p44 bra 	$L__BB0_38;
	{ // callseq 4, 0
	.param .b64 param0;
	st.param.f64 	[param0], %fd20;
	.param .align 16 .b8 retval0[16];
	call.uni (retval0), 
	__internal_trig_reduction_slowpathd, 
	(
	param0
	);
	ld.param.f64 	%fd577, [retval0];
	ld.param.b32 	%r84, [retval0+8];
	} // callseq 4
$L__BB0_38:
	and.b32  	%r60, %r84, 1;
	setp.eq.b32 	%p45, %r60, 1;
	not.pred 	%p76, %p45;
$L__BB0_39:
	mul.f64 	%fd328, %fd577, %fd577;
	fma.rn.f64 	%fd329, %fd328, 0d3EE48DAC2799BCB9, 0dBEF9757C5B27EBB1;
	fma.rn.f64 	%fd330, %fd329, %fd328, 0d3F0980E90FD91E04;
	fma.rn.f64 	%fd331, %fd330, %fd328, 0dBEFAE2B0417D7E1D;
	fma.rn.f64 	%fd332, %fd331, %fd328, 0d3F119F5341BFBA57;
	fma.rn.f64 	%fd333, %fd332, %fd328, 0d3F15E791A00F6919;
	fma.rn.f64 	%fd334, %fd333, %fd328, 0d3F2FF2E7FADEC73A;
	fma.rn.f64 	%fd335, %fd334, %fd328, 0d3F434BC1B206DA62;
	fma.rn.f64 	%fd336, %fd335, %fd328, 0d3F57DB18EF2F83F9;
	fma.rn.f64 	%fd337, %fd336, %fd328, 0d3F6D6D2E7AE49FBC;
	fma.rn.f64 	%fd338, %fd337, %fd328, 0d3F8226E3A816A776;
	fma.rn.f64 	%fd339, %fd338, %fd328, 0d3F9664F485D25660;
	fma.rn.f64 	%fd340, %fd339, %fd328, 0d3FABA1BA1BABF31D;
	fma.rn.f64 	%fd341, %fd340, %fd328, 0d3FC11111111105D2;
	fma.rn.f64 	%fd342, %fd341, %fd328, 0d3FD555555555555E;
	mul.f64 	%fd65, %fd328, %fd342;
	fma.rn.f64 	%fd578, %fd65, %fd577, %fd577;
	@%p76 bra 	$L__BB0_41;
	sub.f64 	%fd343, %fd578, %fd577;
	neg.f64 	%fd344, %fd343;
	fma.rn.f64 	%fd345, %fd65, %fd577, %fd344;
	rcp.approx.ftz.f64 	%fd346, %fd578;
	neg.f64 	%fd347, %fd578;
	fma.rn.f64 	%fd348, %fd347, %fd346, 0d3FF0000000000000;
	fma.rn.f64 	%fd349, %fd348, %fd348, %fd348;
	fma.rn.f64 	%fd350, %fd349, %fd346, %fd346;
	neg.f64 	%fd351, %fd350;
	fma.rn.f64 	%fd352, %fd578, %fd351, 0d3FF0000000000000;
	fma.rn.f64 	%fd353, %fd351, %fd345, %fd352;
	fma.rn.f64 	%fd578, %fd353, %fd351, %fd351;
$L__BB0_41:
	setp.eq.f64 	%p47, %fd6, 0d7FF0000000000000;
	mul.f64 	%fd354, %fd29, %fd45;
	fma.rn.f64 	%fd69, %fd354, %fd578, %fd61;
	mov.pred 	%p77, -1;
	@%p47 bra 	$L__BB0_45;
	setp.ltu.f64 	%p48, %fd6, 0d41E0000000000000;
	mov.f64 	%fd580, %fd23;
	mov.u32 	%r85, %r8;
	@%p48 bra 	$L__BB0_44;
	{ // callseq 5, 0
	.param .b64 param0;
	st.param.f64 	[param0], %fd5;
	.param .align 16 .b8 retval0[16];
	call.uni (retval0), 
	__internal_trig_reduction_slowpathd, 
	(
	param0
	);
	ld.param.f64 	%fd580, [retval0];
	ld.param.b32 	%r85, [retval0+8];
	} // callseq 5
$L__BB0_44:
	and.b32  	%r62, %r85, 1;
	setp.eq.b32 	%p49, %r62, 1;
	not.pred 	%p77, %p49;
$L__BB0_45:
	mul.f64 	%fd356, %fd580, %fd580;
	fma.rn.f64 	%fd357, %fd356, 0d3EE48DAC2799BCB9, 0dBEF9757C5B27EBB1;
	fma.rn.f64 	%fd358, %fd357, %fd356, 0d3F0980E90FD91E04;
	fma.rn.f64 	%fd359, %fd358, %fd356, 0dBEFAE2B0417D7E1D;
	fma.rn.f64 	%fd360, %fd359, %fd356, 0d3F119F5341BFBA57;
	fma.rn.f64 	%fd361, %fd360, %fd356, 0d3F15E791A00F6919;
	fma.rn.f64 	%fd362, %fd361, %fd356, 0d3F2FF2E7FADEC73A;
	fma.rn.f64 	%fd363, %fd362, %fd356, 0d3F434BC1B206DA62;
	fma.rn.f64 	%fd364, %fd363, %fd356, 0d3F57DB18EF2F83F9;
	fma.rn.f64 	%fd365, %fd364, %fd356, 0d3F6D6D2E7AE49FBC;
	fma.rn.f64 	%fd366, %fd365, %fd356, 0d3F8226E3A816A776;
	fma.rn.f64 	%fd367, %fd366, %fd356, 0d3F9664F485D25660;
	fma.rn.f64 	%fd368, %fd367, %fd356, 0d3FABA1BA1BABF31D;
	fma.rn.f64 	%fd369, %fd368, %fd356, 0d3FC11111111105D2;
	fma.rn.f64 	%fd370, %fd369, %fd356, 0d3FD555555555555E;
	mul.f64 	%fd73, %fd356, %fd370;
	fma.rn.f64 	%fd581, %fd73, %fd580, %fd580;
	@%p77 bra 	$L__BB0_47;
	sub.f64 	%fd371, %fd581, %fd580;
	neg.f64 	%fd372, %fd371;
	fma.rn.f64 	%fd373, %fd73, %fd580, %fd372;
	rcp.approx.ftz.f64 	%fd374, %fd581;
	neg.f64 	%fd375, %fd581;
	fma.rn.f64 	%fd376, %fd375, %fd374, 0d3FF0000000000000;
	fma.rn.f64 	%fd377, %fd376, %fd376, %fd376;
	fma.rn.f64 	%fd378, %fd377, %fd374, %fd374;
	neg.f64 	%fd379, %fd378;
	fma.rn.f64 	%fd380, %fd581, %fd379, 0d3FF0000000000000;
	fma.rn.f64 	%fd381, %fd379, %fd373, %fd380;
	fma.rn.f64 	%fd581, %fd381, %fd379, %fd379;
$L__BB0_47:
	setp.eq.f64 	%p51, %fd25, 0d7FF0000000000000;
	fma.rn.f64 	%fd77, %fd34, %fd581, %fd30;
	mov.pred 	%p78, -1;
	@%p51 bra 	$L__BB0_51;
	setp.ltu.f64 	%p52, %fd25, 0d41E0000000000000;
	mov.f64 	%fd583, %fd26;
	mov.u32 	%r86, %r9;
	@%p52 bra 	$L__BB0_50;
	{ // callseq 6, 0
	.param .b64 param0;
	st.param.f64 	[param0], %fd20;
	.param .align 16 .b8 retval0[16];
	call.uni (retval0), 
	__internal_trig_reduction_slowpathd, 
	(
	param0
	);
	ld.param.f64 	%fd583, [retval0];
	ld.param.b32 	%r86, [retval0+8];
	} // callseq 6
$L__BB0_50:
	and.b32  	%r64, %r86, 1;
	setp.eq.b32 	%p53, %r64, 1;
	not.pred 	%p78, %p53;
$L__BB0_51:
	mul.f64 	%fd383, %fd583, %fd583;
	fma.rn.f64 	%fd384, %fd383, 0d3EE48DAC2799BCB9, 0dBEF9757C5B27EBB1;
	fma.rn.f64 	%fd385, %fd384, %fd383, 0d3F0980E90FD91E04;
	fma.rn.f64 	%fd386, %fd385, %fd383, 0dBEFAE2B0417D7E1D;
	fma.rn.f64 	%fd387, %fd386, %fd383, 0d3F119F5341BFBA57;
	fma.rn.f64 	%fd388, %fd387, %fd383, 0d3F15E791A00F6919;
	fma.rn.f64 	%fd389, %fd388, %fd383, 0d3F2FF2E7FADEC73A;
	fma.rn.f64 	%fd390, %fd389, %fd383, 0d3F434BC1B206DA62;
	fma.rn.f64 	%fd391, %fd390, %fd383, 0d3F57DB18EF2F83F9;
	fma.rn.f64 	%fd392, %fd391, %fd383, 0d3F6D6D2E7AE49FBC;
	fma.rn.f64 	%fd393, %fd392, %fd383, 0d3F8226E3A816A776;
	fma.rn.f64 	%fd394, %fd393, %fd383, 0d3F9664F485D25660;
	fma.rn.f64 	%fd395, %fd394, %fd383, 0d3FABA1BA1BABF31D;
	fma.rn.f64 	%fd396, %fd395, %fd383, 0d3FC11111111105D2;
	fma.rn.f64 	%fd397, %fd396, %fd383, 0d3FD555555555555E;
	mul.f64 	%fd81, %fd383, %fd397;
	fma.rn.f64 	%fd584, %fd81, %fd583, %fd583;
	@%p78 bra 	$L__BB0_53;
	sub.f64 	%fd398, %fd584, %fd583;
	neg.f64 	%fd399, %fd398;
	fma.rn.f64 	%fd400, %fd81, %fd583, %fd399;
	rcp.approx.ftz.f64 	%fd401, %fd584;
	neg.f64 	%fd402, %fd584;
	fma.rn.f64 	%fd403, %fd402, %fd401, 0d3FF0000000000000;
	fma.rn.f64 	%fd404, %fd403, %fd403, %fd403;
	fma.rn.f64 	%fd405, %fd404, %fd401, %fd401;
	neg.f64 	%fd406, %fd405;
	fma.rn.f64 	%fd407, %fd584, %fd406, 0d3FF0000000000000;
	fma.rn.f64 	%fd408, %fd406, %fd400, %fd407;
	fma.rn.f64 	%fd584, %fd408, %fd406, %fd406;
$L__BB0_53:
	ld.param.f64 	%fd561, [render_param_11];
	ld.param.u32 	%r76, [render_param_0];
	setp.lt.s32 	%p54, %r76, 1;
	add.f64 	%fd409, %fd561, %fd561;
	mul.f64 	%fd410, %fd409, %fd45;
	fma.rn.f64 	%fd411, %fd410, %fd584, %fd77;
	sub.f64 	%fd412, %fd53, %fd104;
	sub.f64 	%fd413, %fd69, %fd105;
	sub.f64 	%fd414, %fd411, %fd106;
	abs.f64 	%fd415, %fd412;
	abs.f64 	%fd416, %fd413;
	abs.f64 	%fd417, %fd414;
	add.f64 	%fd418, %fd415, %fd416;
	add.f64 	%fd419, %fd418, %fd417;
	min.f64 	%fd420, %fd415, %fd416;
	max.f64 	%fd421, %fd415, %fd416;
	min.f64 	%fd422, %fd421, %fd417;
	max.f64 	%fd423, %fd421, %fd417;
	{
	.reg .b32 %temp; 
	mov.b64 	{%temp, %r65}, %fd423;
	}
	and.b32  	%r66, %r65, -4194304;
	xor.b32  	%r67, %r66, 2144337920;
	mov.b32 	%r68, 0;
	mov.b64 	%fd424, {%r68, %r67};
	mul.f64 	%fd425, %fd422, %fd424;
	mul.f64 	%fd426, %fd420, %fd424;
	mul.f64 	%fd427, %fd423, %fd424;
	mul.f64 	%fd428, %fd425, %fd425;
	fma.rn.f64 	%fd429, %fd426, %fd426, %fd428;
	fma.rn.f64 	%fd430, %fd427, %fd427, %fd429;
	rsqrt.approx.ftz.f64 	%fd431, %fd430;
	mul.rn.f64 	%fd432, %fd431, %fd431;
	neg.f64 	%fd433, %fd432;
	fma.rn.f64 	%fd434, %fd430, %fd433, 0d3FF0000000000000;
	fma.rn.f64 	%fd435, %fd434, 0d3FD8000000000000, 0d3FE0000000000000;
	mul.rn.f64 	%fd436, %fd434, %fd431;
	fma.rn.f64 	%fd437, %fd435, %fd436, %fd431;
	mul.f64 	%fd438, %fd424, %fd437;
	setp.gt.f64 	%p55, %fd419, 0d0000000000000000;
	add.f64 	%fd439, %fd419, 0d7FF0000000000000;
	selp.f64 	%fd440, %fd438, %fd439, %p55;
	setp.eq.f64 	%p56, %fd423, 0d7FF0000000000000;
	selp.f64 	%fd441, 0d0000000000000000, %fd440, %p56;
	mul.f64 	%fd85, %fd412, %fd441;
	mul.f64 	%fd86, %fd413, %fd441;
	mul.f64 	%fd87, %fd414, %fd441;
	@%p54 bra 	$L__BB0_59;
	ld.param.u64 	%rd58, [render_param_22];
	ld.param.u64 	%rd57, [render_param_21];
	ld.param.u64 	%rd56, [render_param_20];
	ld.param.u64 	%rd55, [render_param_19];
	ld.param.u64 	%rd54, [render_param_18];
	ld.param.u64 	%rd53, [render_param_17];
	ld.param.u64 	%rd52, [render_param_16];
	ld.param.u64 	%rd51, [render_param_15];
	ld.param.u64 	%rd50, [render_param_14];
	ld.param.u32 	%r77, [render_param_0];
	neg.s32 	%r87, %r77;
	cvta.to.global.u64 	%rd67, %rd55;
	cvta.to.global.u64 	%rd66, %rd54;
	cvta.to.global.u64 	%rd65, %rd53;
	cvta.to.global.u64 	%rd69, %rd57;
	cvta.to.global.u64 	%rd70, %rd58;
	cvta.to.global.u64 	%rd68, %rd56;
	cvta.to.global.u64 	%rd64, %rd52;
	cvta.to.global.u64 	%rd63, %rd51;
	cvta.to.global.u64 	%rd62, %rd50;
	and.b16  	%rs9, %rs13, 255;
$L__BB0_55:
	ld.global.f64 	%fd442, [%rd62];
	add.f64 	%fd88, %fd115, %fd442;
	ld.global.f64 	%fd443, [%rd63];
	add.f64 	%fd89, %fd116, %fd443;
	ld.global.f64 	%fd444, [%rd64];
	add.f64 	%fd90, %fd117, %fd444;
	ld.global.f64 	%fd445, [%rd65];
	add.f64 	%fd91, %fd115, %fd445;
	ld.global.f64 	%fd446, [%rd66];
	add.f64 	%fd92, %fd116, %fd446;
	ld.global.f64 	%fd447, [%rd67];
	add.f64 	%fd93, %fd117, %fd447;
	ld.global.f64 	%fd448, [%rd68];
	add.f64 	%fd94, %fd115, %fd448;
	ld.global.f64 	%fd449, [%rd69];
	add.f64 	%fd95, %fd116, %fd449;
	ld.global.f64 	%fd450, [%rd70];
	add.f64 	%fd96, %fd117, %fd450;
	sub.f64 	%fd97, %fd91, %fd88;
	sub.f64 	%fd98, %fd92, %fd89;
	sub.f64 	%fd99, %fd93, %fd90;
	sub.f64 	%fd451, %fd94, %fd88;
	sub.f64 	%fd452, %fd95, %fd89;
	sub.f64 	%fd453, %fd96, %fd90;
	mul.f64 	%fd454, %fd98, %fd453;
	mul.f64 	%fd455, %fd99, %fd452;
	sub.f64 	%fd456, %fd454, %fd455;
	mul.f64 	%fd457, %fd99, %fd451;
	mul.f64 	%fd458, %fd97, %fd453;
	sub.f64 	%fd459, %fd457, %fd458;
	mul.f64 	%fd460, %fd97, %fd452;
	mul.f64 	%fd461, %fd98, %fd451;
	sub.f64 	%fd462, %fd460, %fd461;
	abs.f64 	%fd463, %fd456;
	abs.f64 	%fd464, %fd459;
	abs.f64 	%fd465, %fd462;
	add.f64 	%fd466, %fd463, %fd464;
	add.f64 	%fd467, %fd465, %fd466;
	min.f64 	%fd468, %fd463, %fd464;
	max.f64 	%fd469, %fd463, %fd464;
	min.f64 	%fd470, %fd469, %fd465;
	max.f64 	%fd471, %fd469, %fd465;
	{
	.reg .b32 %temp; 
	mov.b64 	{%temp, %r69}, %fd471;
	}
	and.b32  	%r70, %r69, -4194304;
	xor.b32  	%r71, %r70, 2144337920;
	mov.b32 	%r72, 0;
	mov.b64 	%fd472, {%r72, %r71};
	mul.f64 	%fd473, %fd470, %fd472;
	mul.f64 	%fd474, %fd468, %fd472;
	mul.f64 	%fd475, %fd471, %fd472;
	mul.f64 	%fd476, %fd473, %fd473;
	fma.rn.f64 	%fd477, %fd474, %fd474, %fd476;
	fma.rn.f64 	%fd478, %fd475, %fd475, %fd477;
	rsqrt.approx.ftz.f64 	%fd479, %fd478;
	mul.rn.f64 	%fd480, %fd479, %fd479;
	neg.f64 	%fd481, %fd480;
	fma.rn.f64 	%fd482, %fd478, %fd481, 0d3FF0000000000000;
	fma.rn.f64 	%fd483, %fd482, 0d3FD8000000000000, 0d3FE0000000000000;
	mul.rn.f64 	%fd484, %fd482, %fd479;
	fma.rn.f64 	%fd485, %fd483, %fd484, %fd479;
	mul.f64 	%fd486, %fd472, %fd485;
	setp.gt.f64 	%p57, %fd467, 0d0000000000000000;
	add.f64 	%fd487, %fd467, 0d7FF0000000000000;
	selp.f64 	%fd488, %fd486, %fd487, %p57;
	setp.eq.f64 	%p58, %fd471, 0d7FF0000000000000;
	selp.f64 	%fd489, 0d0000000000000000, %fd488, %p58;
	mul.f64 	%fd100, %fd456, %fd489;
	mul.f64 	%fd101, %fd459, %fd489;
	mul.f64 	%fd102, %fd462, %fd489;
	neg.f64 	%fd490, %fd89;
	mul.f64 	%fd491, %fd101, %fd490;
	mul.f64 	%fd492, %fd88, %fd100;
	sub.f64 	%fd493, %fd491, %fd492;
	mul.f64 	%fd494, %fd90, %fd102;
	sub.f64 	%fd495, %fd493, %fd494;
	mul.f64 	%fd496, %fd105, %fd101;
	fma.rn.f64 	%fd497, %fd104, %fd100, %fd496;
	fma.rn.f64 	%fd498, %fd106, %fd102, %fd497;
	mul.f64 	%fd499, %fd86, %fd101;
	fma.rn.f64 	%fd500, %fd85, %fd100, %fd499;
	fma.rn.f64 	%fd501, %fd87, %fd102, %fd500;
	add.f64 	%fd502, %fd498, %fd495;
	neg.f64 	%fd503, %fd502;
	div.rn.f64 	%fd103, %fd503, %fd501;
	setp.leu.f64 	%p59, %fd103, 0d0000000000000000;
	@%p59 bra 	$L__BB0_57;
	setp.eq.s16 	%p61, %rs9, 0;
	fma.rn.f64 	%fd504, %fd85, %fd103, %fd104;
	fma.rn.f64 	%fd505, %fd86, %fd103, %fd105;
	fma.rn.f64 	%fd506, %fd87, %fd103, %fd106;
	sub.f64 	%fd507, %fd504, %fd88;
	sub.f64 	%fd508, %fd505, %fd89;
	sub.f64 	%fd509, %fd506, %fd90;
	mul.f64 	%fd510, %fd98, %fd509;
	mul.f64 	%fd511, %fd99, %fd508;
	sub.f64 	%fd512, %fd510, %fd511;
	mul.f64 	%fd513, %fd99, %fd507;
	mul.f64 	%fd514, %fd97, %fd509;
	sub.f64 	%fd515, %fd513, %fd514;
	mul.f64 	%fd516, %fd97, %fd508;
	mul.f64 	%fd517, %fd98, %fd507;
	sub.f64 	%fd518, %fd516, %fd517;
	mul.f64 	%fd519, %fd101, %fd515;
	fma.rn.f64 	%fd520, %fd100, %fd512, %fd519;
	fma.rn.f64 	%fd521, %fd102, %fd518, %fd520;
	sub.f64 	%fd522, %fd94, %fd91;
	sub.f64 	%fd523, %fd95, %fd92;
	sub.f64 	%fd524, %fd96, %fd93;
	sub.f64 	%fd525, %fd504, %fd91;
	sub.f64 	%fd526, %fd505, %fd92;
	sub.f64 	%fd527, %fd506, %fd93;
	mul.f64 	%fd528, %fd523, %fd527;
	mul.f64 	%fd529, %fd524, %fd526;
	sub.f64 	%fd530, %fd528, %fd529;
	mul.f64 	%fd531, %fd524, %fd525;
	mul.f64 	%fd532, %fd522, %fd527;
	sub.f64 	%fd533, %fd531, %fd532;
	mul.f64 	%fd534, %fd522, %fd526;
	mul.f64 	%fd535, %fd523, %fd525;
	sub.f64 	%fd536, %fd534, %fd535;
	mul.f64 	%fd537, %fd101, %fd533;
	fma.rn.f64 	%fd538, %fd100, %fd530, %fd537;
	fma.rn.f64 	%fd539, %fd102, %fd536, %fd538;
	sub.f64 	%fd541, %fd88, %fd94;
	sub.f64 	%fd542, %fd89, %fd95;
	sub.f64 	%fd543, %fd90, %fd96;
	sub.f64 	%fd544, %fd504, %fd94;
	sub.f64 	%fd545, %fd505, %fd95;
	sub.f64 	%fd546, %fd506, %fd96;
	mul.f64 	%fd547, %fd542, %fd546;
	mul.f64 	%fd548, %fd543, %fd545;
	sub.f64 	%fd549, %fd547, %fd548;
	mul.f64 	%fd550, %fd543, %fd544;
	mul.f64 	%fd551, %fd541, %fd546;
	sub.f64 	%fd552, %fd550, %fd551;
	mul.f64 	%fd553, %fd541, %fd545;
	mul.f64 	%fd554, %fd542, %fd544;
	sub.f64 	%fd555, %fd553, %fd554;
	mul.f64 	%fd556, %fd101, %fd552;
	fma.rn.f64 	%fd557, %fd100, %fd549, %fd556;
	fma.rn.f64 	%fd558, %fd102, %fd555, %fd557;
	setp.leu.f64 	%p62, %fd521, 0d0000000000000000;
	setp.leu.f64 	%p63, %fd539, 0d0000000000000000;
	or.pred  	%p64, %p62, %p63;
	setp.leu.f64 	%p65, %fd558, 0d0000000000000000;
	or.pred  	%p66, %p64, %p65;
	and.pred  	%p67, %p66, %p61;
	mov.b16 	%rs14, 1;
	@%p67 bra 	$L__BB0_58;
	bra.uni 	$L__BB0_60;
$L__BB0_57:
	and.b16  	%rs7, %rs13, 255;
	setp.ne.s16 	%p60, %rs7, 0;
	mov.b16 	%rs14, 1;
	@%p60 bra 	$L__BB0_60;
$L__BB0_58:
	add.s32 	%r87, %r87, 1;
	setp.ne.s32 	%p68, %r87, 0;
	add.s64 	%rd70, %rd70, 8;
	add.s64 	%rd69, %rd69, 8;
	add.s64 	%rd68, %rd68, 8;
	add.s64 	%rd67, %rd67, 8;
	add.s64 	%rd66, %rd66, 8;
	add.s64 	%rd65, %rd65, 8;
	add.s64 	%rd64, %rd64, 8;
	add.s64 	%rd63, %rd63, 8;
	add.s64 	%rd62, %rd62, 8;
	@%p68 bra 	$L__BB0_55;
$L__BB0_59:
	and.b16  	%rs11, %rs13, 255;
	setp.eq.s16 	%p69, %rs11, 0;
	mov.b16 	%rs15, 0;
	mov.u16 	%rs14, %rs13;
	@%p69 bra 	$L__BB0_61;
$L__BB0_60:
	ld.param.u64 	%rd61, [render_param_28];
	ld.param.u64 	%rd60, [render_param_27];
	ld.param.u64 	%rd59, [render_param_26];
	mad.lo.s32 	%r73, %r80, %r31, %r79;
	cvta.to.global.u64 	%rd40, %rd59;
	mul.wide.s32 	%rd41, %r73, 8;
	add.s64 	%rd42, %rd40, %rd41;
	mov.b64 	%rd43, 4606546616499682750;
	st.global.u64 	[%rd42], %rd43;
	cvta.to.global.u64 	%rd44, %rd60;
	add.s64 	%rd45, %rd44, %rd41;
	mov.b64 	%rd46, 4603190993247916498;
	st.global.u64 	[%rd45], %rd46;
	cvta.to.global.u64 	%rd47, %rd61;
	add.s64 	%rd48, %rd47, %rd41;
	mov.b64 	%rd49, 0;
	st.global.u64 	[%rd48], %rd49;
	mov.u16 	%rs15, %rs14;
$L__BB0_61:
	add.s32 	%r80, %r80, %r10;
	setp.lt.s32 	%p70, %r80, %r33;
	mov.u16 	%rs13, %rs15;
	@%p70 bra 	$L__BB0_17;
	mov.u32 	%r74, %ntid.x;
	mov.u32 	%r75, %nctaid.x;
	mad.lo.s32 	%r79, %r74, %r75, %r79;
	setp.lt.s32 	%p71, %r79, %r31;
	mov.u16 	%rs13, %rs15;
	@%p71 bra 	$L__BB0_16;
$L__BB0_63:
	ret;

}
.func  (.param .align 16 .b8 func_retval0[16]) __internal_trig_reduction_slowpathd(
	.param .b64 __internal_trig_reduction_slowpathd_param_0
)
{
	.local .align 8 .b8 	__local_depot1[40];
	.reg .b64 	%SP;
	.reg .b64 	%SPL;
	.reg .pred 	%p<10>;
	.reg .b32 	%r<47>;
	.reg .b64 	%rd<74>;
	.reg .b64 	%fd<5>;

	mov.u64 	%SPL, __local_depot1;
	ld.param.f64 	%fd4, [__internal_trig_reduction_slowpathd_param_0];
	add.u64 	%rd1, %SPL, 0;
	{
	.reg .b32 %temp; 
	mov.b64 	{%temp, %r1}, %fd4;
	}
	shr.u32 	%r2, %r1, 20;
	and.b32  	%r3, %r2, 2047;
	setp.eq.s32 	%p1, %r3, 2047;
	mov.b32 	%r46, 0;
	@%p1 bra 	$L__BB1_9;
	add.s32 	%r20, %r3, -1024;
	mov.b64 	%rd20, %fd4;
	shl.b64 	%rd2, %rd20, 11;
	shr.u32 	%r4, %r20, 6;
	sub.s32 	%r45, 15, %r4;
	sub.s32 	%r21, 19, %r4;
	setp.lt.u32 	%p2, %r20, 128;
	selp.b32 	%r6, 18, %r21, %p2;
	setp.ge.s32 	%p3, %r45, %r6;
	mov.b64 	%rd70, 0;
	@%p3 bra 	$L__BB1_4;
	add.s32 	%r23, %r6, %r4;
	neg.s32 	%r43, %r23;
	or.b64  	%rd3, %rd2, -9223372036854775808;
	mov.b64 	%rd70, 0;
	mov.b32 	%r42, 0;
	mov.u64 	%rd25, __cudart_i2opi_d;
	mov.u32 	%r44, %r45;
$L__BB1_3:
	.pragma "nounroll";
	mul.wide.s32 	%rd22, %r42, 8;
	add.s64 	%rd23, %rd1, %rd22;
	mul.wide.s32 	%rd24, %r44, 8;
	add.s64 	%rd26, %rd25, %rd24;
	ld.global.nc.u64 	%rd27, [%rd26];
	{
	.reg .u32 %r0, %r1, %r2, %r3, %alo, %ahi, %blo, %bhi, %clo, %chi;
	mov.b64 	{%alo,%ahi}, %rd27;
	mov.b64 	{%blo,%bhi}, %rd3;
	mov.b64 	{%clo,%chi}, %rd70;
	mad.lo.cc.u32 	%r0, %alo, %blo, %clo;
	madc.hi.cc.u32 	%r1, %alo, %blo, %chi;
	madc.hi.u32 	%r2, %alo, %bhi, 0;
	mad.lo.cc.u32 	%r1, %alo, %bhi, %r1;
	madc.hi.cc.u32 	%r2, %ahi, %blo, %r2;
	madc.hi.u32 	%r3, %ahi, %bhi, 0;
	mad.lo.cc.u32 	%r1, %ahi, %blo, %r1;
	madc.lo.cc.u32 	%r2, %ahi, %bhi, %r2;
	addc.u32 	%r3, %r3, 0;
	mov.b64 	%rd28, {%r0,%r1};
	mov.b64 	%rd70, {%r2,%r3};
	}
	st.local.u64 	[%rd23], %rd28;
	add.s32 	%r44, %r44, 1;
	add.s32 	%r43, %r43, 1;
	add.s32 	%r42, %r42, 1;
	setp.ne.s32 	%p4, %r43, -15;
	mov.u32 	%r45, %r6;
	@%p4 bra 	$L__BB1_3;
$L__BB1_4:
	cvt.s64.s32 	%rd29, %r45;
	cvt.u64.u32 	%rd30, %r4;
	add.s64 	%rd31, %rd30, %rd29;
	shl.b64 	%rd32, %rd31, 3;
	add.s64 	%rd33, %rd1, %rd32;
	st.local.u64 	[%rd33+-120], %rd70;
	and.b32  	%r15, %r2, 63;
	ld.local.u64 	%rd72, [%rd1+16];
	ld.local.u64 	%rd71, [%rd1+24];
	setp.eq.s32 	%p5, %r15, 0;
	@%p5 bra 	$L__BB1_6;
	shl.b64 	%rd34, %rd71, %r15;
	shr.u64 	%rd35, %rd72, 1;
	xor.b32  	%r24, %r15, 63;
	shr.u64 	%rd36, %rd35, %r24;
	or.b64  	%rd71, %rd34, %rd36;
	ld.local.u64 	%rd37, [%rd1+8];
	shl.b64 	%rd38, %rd72, %r15;
	shr.u64 	%rd39, %rd37, 1;
	shr.u64 	%rd40, %rd39, %r24;
	or.b64  	%rd72, %rd38, %rd40;
$L__BB1_6:
	and.b32  	%r25, %r1, -2147483648;
	shr.u64 	%rd41, %rd71, 62;
	cvt.u32.u64 	%r26, %rd41;
	mov.b64 	{%r27, %r28}, %rd71;
	mov.b64 	{%r29, %r30}, %rd72;
	shf.l.wrap.b32 	%r31, %r30, %r27, 2;
	shf.l.wrap.b32 	%r32, %r27, %r28, 2;
	mov.b64 	%rd42, {%r31, %r32};
	shl.b64 	%rd43, %rd72, 2;
	shr.u64 	%rd44, %rd42, 63;
	cvt.u32.u64 	%r33, %rd44;
	add.s32 	%r34, %r33, %r26;
	setp.eq.s32 	%p6, %r25, 0;
	neg.s32 	%r35, %r34;
	selp.b32 	%r46, %r34, %r35, %p6;
	setp.gt.s64 	%p7, %rd42, -1;
	mov.b64 	%rd45, 0;
	{
	.reg .u32 %r0, %r1, %r2, %r3, %a0, %a1, %a2, %a3, %b0, %b1, %b2, %b3;
	mov.b64 	{%a0,%a1}, %rd45;
	mov.b64 	{%a2,%a3}, %rd45;
	mov.b64 	{%b0,%b1}, %rd43;
	mov.b64 	{%b2,%b3}, %rd42;
	sub.cc.u32 	%r0, %a0, %b0;
	subc.cc.u32 	%r1, %a1, %b1;
	subc.cc.u32 	%r2, %a2, %b2;
	subc.u32 	%r3, %a3, %b3;
	mov.b64 	%rd46, {%r0,%r1};
	mov.b64 	%rd47, {%r2,%r3};
	}
	xor.b32  	%r36, %r25, -2147483648;
	selp.b64 	%rd73, %rd42, %rd47, %p7;
	selp.b64 	%rd14, %rd43, %rd46, %p7;
	selp.b32 	%r17, %r25, %r36, %p7;
	clz.b64 	%r37, %rd73;
	cvt.u64.u32 	%rd15, %r37;
	setp.eq.s32 	%p8, %r37, 0;
	@%p8 bra 	$L__BB1_8;
	cvt.u32.u64 	%r38, %rd15;
	and.b32  	%r39, %r38, 63;
	shl.b64 	%rd48, %rd73, %r39;
	shr.u64 	%rd49, %rd14, 1;
	not.b32 	%r40, %r38;
	and.b32  	%r41, %r40, 63;
	shr.u64 	%rd50, %rd49, %r41;
	or.b64  	%rd73, %rd48, %rd50;
$L__BB1_8:
	mov.b64 	%rd51, -3958705157555305931;
	{
	.reg .u32 %r0, %r1, %r2, %r3, %alo, %ahi, %blo, %bhi;
	mov.b64 	{%alo,%ahi}, %rd73;
	mov.b64 	{%blo,%bhi}, %rd51;
	mul.lo.u32 	%r0, %alo, %blo;
	mul.hi.u32 	%r1, %alo, %blo;
	mad.lo.cc.u32 	%r1, %alo, %bhi, %r1;
	madc.hi.u32 	%r2, %alo, %bhi, 0;
	mad.lo.cc.u32 	%r1, %ahi, %blo, %r1;
	madc.hi.cc.u32 	%r2, %ahi, %blo, %r2;
	madc.hi.u32 	%r3, %ahi, %bhi, 0;
	mad.lo.cc.u32 	%r2, %ahi, %bhi, %r2;
	addc.u32 	%r3, %r3, 0;
	mov.b64 	%rd52, {%r0,%r1};
	mov.b64 	%rd53, {%r2,%r3};
	}
	setp.gt.s64 	%p9, %rd53, 0;
	{
	.reg .u32 %r0, %r1, %r2, %r3, %a0, %a1, %a2, %a3, %b0, %b1, %b2, %b3;
	mov.b64 	{%a0,%a1}, %rd52;
	mov.b64 	{%a2,%a3}, %rd53;
	mov.b64 	{%b0,%b1}, %rd52;
	mov.b64 	{%b2,%b3}, %rd53;
	add.cc.u32 	%r0, %a0, %b0;
	addc.cc.u32 	%r1, %a1, %b1;
	addc.cc.u32 	%r2, %a2, %b2;
	addc.u32 	%r3, %a3, %b3;
	mov.b64 	%rd54, {%r0,%r1};
	mov.b64 	%rd55, {%r2,%r3};
	}
	selp.b64 	%rd56, %rd55, %rd53, %p9;
	selp.s64 	%rd57, -1, 0, %p9;
	sub.s64 	%rd58, %rd57, %rd15;
	cvt.u64.u32 	%rd59, %r17;
	shl.b64 	%rd60, %rd59, 32;
	add.s64 	%rd61, %rd56, 1;
	shr.u64 	%rd62, %rd61, 10;
	add.s64 	%rd63, %rd62, 1;
	shr.u64 	%rd64, %rd63, 1;
	shl.b64 	%rd65, %rd58, 52;
	add.s64 	%rd66, %rd65, %rd64;
	add.s64 	%rd67, %rd66, 4602678819172646912;
	or.b64  	%rd68, %rd67, %rd60;
	mov.b64 	%fd4, %rd68;
$L__BB1_9:
	st.param.f64 	[func_retval0], %fd4;
	st.param.b32 	[func_retval0+8], %r46;
	ret;

}


// ===== COMPILED SASS (sm_100) =====

	.target	sm_100

	.elftype	@"ET_EXEC"


//--------------------- .note.nv.tkinfo           --------------------------
	.section	.note.nv.tkinfo,"",@"SHT_NOTE"
	.sectionflags	@"SHF_NOTE_NV_TKINFO"
	.tkinfo
        /*0018*/ 	.word	0x00000002
        /*0030*/ 	.string	""
        /*0030*/ 	.string	"ptxas"
        /*0030*/ 	.string	"Cuda compilation tools, release 13.0, V13.0.88"
        /*0030*/ 	.string	"Build cuda_13.0.r13.0/compiler.36424714_0"
        /*0030*/ 	.string	"-arch sm_100 -m 64 "



//--------------------- .note.nv.cuinfo           --------------------------
	.section	.note.nv.cuinfo,"",@"SHT_NOTE"
	.sectionflags	@"SHF_NOTE_NV_CUINFO"
        /*0018*/ 	.short	0x0002
        /*001a*/ 	.short	0x0064
        /*001c*/ 	.short	0x0082
	.zero		2


//--------------------- .nv.info                  --------------------------
	.section	.nv.info,"",@"SHT_CUDA_INFO"
	.align	4


	//----- nvinfo : EIATTR_REGCOUNT
	.align		4
        /*0000*/ 	.byte	0x04, 0x2f
        /*0002*/ 	.short	(.L_2 - .L_1)
	.align		4
.L_1:
        /*0004*/ 	.word	index@(render)
        /*0008*/ 	.word	0x0000006e


	//----- nvinfo : EIATTR_FRAME_SIZE
	.align		4
.L_2:
        /*000c*/ 	.byte	0x04, 0x11
        /*000e*/ 	.short	(.L_4 - .L_3)
	.align		4
.L_3:
        /*0010*/ 	.word	index@($render$__internal_trig_reduction_slowpathd)
        /*0014*/ 	.word	0x00000028


	//----- nvinfo : EIATTR_FRAME_SIZE
	.align		4
.L_4:
        /*0018*/ 	.byte	0x04, 0x11
        /*001a*/ 	.short	(.L_6 - .L_5)
	.align		4
.L_5:
        /*001c*/ 	.word	index@($__internal_0_$__cuda_sm20_div_rn_f64_full)
        /*0020*/ 	.word	0x00000028


	//----- nvinfo : EIATTR_FRAME_SIZE
	.align		4
.L_6:
        /*0024*/ 	.byte	0x04, 0x11
        /*0026*/ 	.short	(.L_8 - .L_7)
	.align		4
.L_7:
        /*0028*/ 	.word	index@(render)
        /*002c*/ 	.word	0x00000028


	//----- nvinfo : EIATTR_MIN_STACK_SIZE
	.align		4
.L_8:
        /*0030*/ 	.byte	0x04, 0x12
        /*0032*/ 	.short	(.L_10 - .L_9)
	.align		4
.L_9:
        /*0034*/ 	.word	index@(render)
        /*0038*/ 	.word	0x00000028
.L_10:


//--------------------- .nv.compat                --------------------------
	.section	.nv.compat,"",@"SHT_CUDA_COMPAT_INFO"
	.align	4
        /*0000*/ 	.byte	0x02, 0x09, 0x00, 0x00, 0x02, 0x02, 0x01, 0x00, 0x02, 0x05, 0x05, 0x00, 0x03, 0x07, 0x01, 0x01
        /*0010*/ 	.byte	0x02, 0x03, 0x00, 0x00, 0x02, 0x06, 0x01, 0x00, 0x04, 0x0b, 0x08, 0x00, 0x01, 0x00, 0x00, 0x00
        /*0020*/ 	.byte	0x00, 0x00, 0x00, 0x00


//--------------------- .nv.info.render           --------------------------
	.section	.nv.info.render,"",@"SHT_CUDA_INFO"
	.sectionflags	@""
	.align	4


	//----- nvinfo : EIATTR_CUDA_API_VERSION
	.align		4
        /*0000*/ 	.byte	0x04, 0x37
        /*0002*/ 	.short	(.L_12 - .L_11)
.L_11:
        /*0004*/ 	.word	0x00000082


	//----- nvinfo : EIATTR_KPARAM_INFO
	.align		4
.L_12:
        /*0008*/ 	.byte	0x04, 0x17
        /*000a*/ 	.short	(.L_14 - .L_13)
.L_13:
        /*000c*/ 	.word	0x00000000
        /*0010*/ 	.short	0x001c
        /*0012*/ 	.short	0x00d8
        /*0014*/ 	.byte	0x00, 0xf5, 0x21, 0x00


	//----- nvinfo : EIATTR_KPARAM_INFO
	.align		4
.L_14:
        /*0018*/ 	.byte	0x04, 0x17
        /*001a*/ 	.short	(.L_16 - .L_15)
.L_15:
        /*001c*/ 	.word	0x00000000
        /*0020*/ 	.short	0x001b
        /*0022*/ 	.short	0x00d0
        /*0024*/ 	.byte	0x00, 0xf5, 0x21, 0x00


	//----- nvinfo : EIATTR_KPARAM_INFO
	.align		4
.L_16:
        /*0028*/ 	.byte	0x04, 0x17
        /*002a*/ 	.short	(.L_18 - .L_17)
.L_17:
        /*002c*/ 	.word	0x00000000
        /*0030*/ 	.short	0x001a
        /*0032*/ 	.short	0x00c8
        /*0034*/ 	.byte	0x00, 0xf5, 0x21, 0x00


	//----- nvinfo : EIATTR_KPARAM_INFO
	.align		4
.L_18:
        /*0038*/ 	.byte	0x04, 0x17
        /*003a*/ 	.short	(.L_20 - .L_19)
.L_19:
        /*003c*/ 	.word	0x00000000
        /*0040*/ 	.short	0x0019
        /*0042*/ 	.short	0x00c0
        /*0044*/ 	.byte	0x00, 0xf0, 0x21, 0x00


	//----- nvinfo : EIATTR_KPARAM_INFO
	.align		4
.L_20:
        /*0048*/ 	.byte	0x04, 0x17
        /*004a*/ 	.short	(.L_22 - .L_21)
.L_21:
        /*004c*/ 	.word	0x00000000
        /*0050*/ 	.short	0x0018
        /*0052*/ 	.short	0x00b8
        /*0054*/ 	.byte	0x00, 0xf0, 0x21, 0x00


	//----- nvinfo : EIATTR_KPARAM_INFO
	.align		4
.L_22:
        /*0058*/ 	.byte	0x04, 0x17
        /*005a*/ 	.short	(.L_24 - .L_23)
.L_23:
        /*005c*/ 	.word	0x00000000
        /*0060*/ 	.short	0x0017
        /*0062*/ 	.short	0x00b0
        /*0064*/ 	.byte	0x00, 0xf0, 0x21, 0x00


	//----- nvinfo : EIATTR_KPARAM_INFO
	.align		4
.L_24:
        /*0068*/ 	.byte	0x04, 0x17
        /*006a*/ 	.short	(.L_26 - .L_25)
.L_25:
        /*006c*/ 	.word	0x00000000
        /*0070*/ 	.short	0x0016
        /*0072*/ 	.short	0x00a8
        /*0074*/ 	.byte	0x00, 0xf5, 0x21, 0x00


	//----- nvinfo : EIATTR_KPARAM_INFO
	.align		4
.L_26:
        /*0078*/ 	.byte	0x04, 0x17
        /*007a*/ 	.short	(.L_28 - .L_27)
.L_27:
        /*007c*/ 	.word	0x00000000
        /*0080*/ 	.short	0x0015
        /*0082*/ 	.short	0x00a0
        /*0084*/ 	.byte	0x00, 0xf5, 0x21, 0x00


	//----- nvinfo : EIATTR_KPARAM_INFO
	.align		4
.L_28:
        /*0088*/ 	.byte	0x04, 0x17
        /*008a*/ 	.short	(.L_30 - .L_29)
.L_29:
        /*008c*/ 	.word	0x00000000
        /*0090*/ 	.short	0x0014
        /*0092*/ 	.short	0x0098
        /*0094*/ 	.byte	0x00, 0xf5, 0x21, 0x00


	//----- nvinfo : EIATTR_KPARAM_INFO
	.align		4
.L_30:
        /*0098*/ 	.byte	0x04, 0x17
        /*009a*/ 	.short	(.L_32 - .L_31)
.L_31:
        /*009c*/ 	.word	0x00000000
        /*00a0*/ 	.short	0x0013
        /*00a2*/ 	.short	0x0090
        /*00a4*/ 	.byte	0x00, 0xf5, 0x21, 0x00


	//----- nvinfo : EIATTR_KPARAM_INFO
	.align		4
.L_32:
        /*00a8*/ 	.byte	0x04, 0x17
        /*00aa*/ 	.short	(.L_34 - .L_33)
.L_33:
        /*00ac*/ 	.word	0x00000000
        /*00b0*/ 	.short	0x0012
        /*00b2*/ 	.short	0x0088
        /*00b4*/ 	.byte	0x00, 0xf5, 0x21, 0x00


	//----- nvinfo : EIATTR_KPARAM_INFO
	.align		4
.L_34:
        /*00b8*/ 	.byte	0x04, 0x17
        /*00ba*/ 	.short	(.L_36 - .L_35)
.L_35:
        /*00bc*/ 	.word	0x00000000
        /*00c0*/ 	.short	0x0011
        /*00c2*/ 	.short	0x0080
        /*00c4*/ 	.byte	0x00, 0xf5, 0x21, 0x00


	//----- nvinfo : EIATTR_KPARAM_INFO
	.align		4
.L_36:
        /*00c8*/ 	.byte	0x04, 0x17
        /*00ca*/ 	.short	(.L_38 - .L_37)
.L_37:
        /*00cc*/ 	.word	0x00000000
        /*00d0*/ 	.short	0x0010
        /*00d2*/ 	.short	0x0078
        /*00d4*/ 	.byte	0x00, 0xf5, 0x21, 0x00


	//----- nvinfo : EIATTR_KPARAM_INFO
	.align		4
.L_38:
        /*00d8*/ 	.byte	0x04, 0x17
        /*00da*/ 	.short	(.L_40 - .L_39)
.L_39:
        /*00dc*/ 	.word	0x00000000
        /*00e0*/ 	.short	0x000f
        /*00e2*/ 	.short	0x0070
        /*00e4*/ 	.byte	0x00, 0xf5, 0x21, 0x00


	//----- nvinfo : EIATTR_KPARAM_INFO
	.align		4
.L_40:
        /*00e8*/ 	.byte	0x04, 0x17
        /*00ea*/ 	.short	(.L_42 - .L_41)
.L_41:
        /*00ec*/ 	.word	0x00000000
        /*00f0*/ 	.short	0x000e
        /*00f2*/ 	.short	0x0068
        /*00f4*/ 	.byte	0x00, 0xf5, 0x21, 0x00


	//----- nvinfo : EIATTR_KPARAM_INFO
	.align		4
.L_42:
        /*00f8*/ 	.byte	0x04, 0x17
        /*00fa*/ 	.short	(.L_44 - .L_43)
.L_43:
        /*00fc*/ 	.word	0x00000000
        /*0100*/ 	.short	0x000d
        /*0102*/ 	.short	0x0060
        /*0104*/ 	.byte	0x00, 0xf0, 0x21, 0x00


	//----- nvinfo : EIATTR_KPARAM_INFO
	.align		4
.L_44:
        /*0108*/ 	.byte	0x04, 0x17
        /*010a*/ 	.short	(.L_46 - .L_45)
.L_45:
        /*010c*/ 	.word	0x00000000
        /*0110*/ 	.short	0x000c
        /*0112*/ 	.short	0x0058
        /*0114*/ 	.byte	0x00, 0xf0, 0x21, 0x00


	//----- nvinfo : EIATTR_KPARAM_INFO
	.align		4
.L_46:
        /*0118*/ 	.byte	0x04, 0x17
        /*011a*/ 	.short	(.L_48 - .L_47)
.L_47:
        /*011c*/ 	.word	0x00000000
        /*0120*/ 	.short	0x000b
        /*0122*/ 	.short	0x0050
        /*0124*/ 	.byte	0x00, 0xf0, 0x21, 0x00


	//----- nvinfo : EIATTR_KPARAM_INFO
	.align		4
.L_48:
        /*0128*/ 	.byte	0x04, 0x17
        /*012a*/ 	.short	(.L_50 - .L_49)
.L_49:
        /*012c*/ 	.word	0x00000000
        /*0130*/ 	.short	0x000a
        /*0132*/ 	.short	0x0048
        /*0134*/ 	.byte	0x00, 0xf0, 0x21, 0x00


	//----- nvinfo : EIATTR_KPARAM_INFO
	.align		4
.L_50:
        /*0138*/ 	.byte	0x04, 0x17
        /*013a*/ 	.short	(.L_52 - .L_51)
.L_51:
        /*013c*/ 	.word	0x00000000
        /*0140*/ 	.short	0x0009
        /*0142*/ 	.short	0x0040
        /*0144*/ 	.byte	0x00, 0xf0, 0x21, 0x00


	//----- nvinfo : EIATTR_KPARAM_INFO
	.align		4
.L_52:
        /*0148*/ 	.byte	0x04, 0x17
        /*014a*/ 	.short	(.L_54 - .L_53)
.L_53:
        /*014c*/ 	.word	0x00000000
        /*0150*/ 	.short	0x0008
        /*0152*/ 	.short	0x0038
        /*0154*/ 	.byte	0x00, 0xf0, 0x21, 0x00


	//----- nvinfo : EIATTR_KPARAM_INFO
	.align		4
.L_54:
        /*0158*/ 	.byte	0x04, 0x17
        /*015a*/ 	.short	(.L_56 - .L_55)
.L_55:
        /*015c*/ 	.word	0x00000000
        /*0160*/ 	.short	0x0007
        /*0162*/ 	.short	0x0030
        /*0164*/ 	.byte	0x00, 0xf0, 0x21, 0x00


	//----- nvinfo : EIATTR_KPARAM_INFO
	.align		4
.L_56:
        /*0168*/ 	.byte	0x04, 0x17
        /*016a*/ 	.short	(.L_58 - .L_57)
.L_57:
        /*016c*/ 	.word	0x00000000
        /*0170*/ 	.short	0x0006
        /*0172*/ 	.short	0x0028
        /*0174*/ 	.byte	0x00, 0xf0, 0x21, 0x00


	//----- nvinfo : EIATTR_KPARAM_INFO
	.align		4
.L_58:
        /*0178*/ 	.byte	0x04, 0x17
        /*017a*/ 	.short	(.L_60 - .L_59)
.L_59:
        /*017c*/ 	.word	0x00000000
        /*0180*/ 	.short	0x0005
        /*0182*/ 	.short	0x0020
        /*0184*/ 	.byte	0x00, 0xf0, 0x21, 0x00


	//----- nvinfo : EIATTR_KPARAM_INFO
	.align		4
.L_60:
        /*0188*/ 	.byte	0x04, 0x17
        /*018a*/ 	.short	(.L_62 - .L_61)
.L_61:
        /*018c*/ 	.word	0x00000000
        /*0190*/ 	.short	0x0004
        /*0192*/ 	.short	0x0018
        /*0194*/ 	.byte	0x00, 0xf0, 0x21, 0x00


	//----- nvinfo : EIATTR_KPARAM_INFO
	.align		4
.L_62:
        /*0198*/ 	.byte	0x04, 0x17
        /*019a*/ 	.short	(.L_64 - .L_63)
.L_63:
        /*019c*/ 	.word	0x00000000
        /*01a0*/ 	.short	0x0003
        /*01a2*/ 	.short	0x0010
        /*01a4*/ 	.byte	0x00, 0xf0, 0x21, 0x00


	//----- nvinfo : EIATTR_KPARAM_INFO
	.align		4
.L_64:
        /*01a8*/ 	.byte	0x04, 0x17
        /*01aa*/ 	.short	(.L_66 - .L_65)
.L_65:
        /*01ac*/ 	.word	0x00000000
        /*01b0*/ 	.short	0x0002
        /*01b2*/ 	.short	0x0008
        /*01b4*/ 	.byte	0x00, 0xf0, 0x11, 0x00


	//----- nvinfo : EIATTR_KPARAM_INFO
	.align		4
.L_66:
        /*01b8*/ 	.byte	0x04, 0x17
        /*01ba*/ 	.short	(.L_68 - .L_67)
.L_67:
        /*01bc*/ 	.word	0x00000000
        /*01c0*/ 	.short	0x0001
        /*01c2*/ 	.short	0x0004
        /*01c4*/ 	.byte	0x00, 0xf0, 0x11, 0x00


	//----- nvinfo : EIATTR_KPARAM_INFO
	.align		4
.L_68:
        /*01c8*/ 	.byte	0x04, 0x17
        /*01ca*/ 	.short	(.L_70 - .L_69)
.L_69:
        /*01cc*/ 	.word	0x00000000
        /*01d0*/ 	.short	0x0000
        /*01d2*/ 	.short	0x0000
        /*01d4*/ 	.byte	0x00, 0xf0, 0x11, 0x00


	//----- nvinfo : EIATTR_SPARSE_MMA_MASK
	.align		4
.L_70:
        /*01d8*/ 	.byte	0x03, 0x50
        /*01da*/ 	.short	0x0000


	//----- nvinfo : EIATTR_MAXREG_COUNT
	.align		4
        /*01dc*/ 	.byte	0x03, 0x1b
        /*01de*/ 	.short	0x00ff


	//----- nvinfo : EIATTR_MERCURY_ISA_VERSION
	.align		4
        /*01e0*/ 	.byte	0x03, 0x5f
        /*01e2*/ 	.short	0x0101


	//----- nvinfo : EIATTR_VRC_CTA_INIT_COUNT
	.align		4
        /*01e4*/ 	.byte	0x02, 0x4a
	.zero		1
	.zero		1


	//----- nvinfo : EIATTR_EXIT_INSTR_OFFSETS
	.align		4
        /*01e8*/ 	.byte	0x04, 0x1c
        /*01ea*/ 	.short	(.L_72 - .L_71)


	//   ....[0]....
.L_71:
        /*01ec*/ 	.word	0x000000e0


	//   ....[1]....
        /*01f0*/ 	.word	0x00004b60


	//----- nvinfo : EIATTR_CRS_STACK_SIZE
	.align		4
.L_72:
        /*01f4*/ 	.byte	0x04, 0x1e
        /*01f6*/ 	.short	(.L_74 - .L_73)
.L_73:
        /*01f8*/ 	.word	0x00000000


	//----- nvinfo : EIATTR_CBANK_PARAM_SIZE
	.align		4
.L_74:
        /*01fc*/ 	.byte	0x03, 0x19
        /*01fe*/ 	.short	0x00e0


	//----- nvinfo : EIATTR_PARAM_CBANK
	.align		4
        /*0200*/ 	.byte	0x04, 0x0a
        /*0202*/ 	.short	(.L_76 - .L_75)
	.align		4
.L_75:
        /*0204*/ 	.word	index@(.nv.constant0.render)
        /*0208*/ 	.short	0x0380
        /*020a*/ 	.short	0x00e0


	//----- nvinfo : EIATTR_SW_WAR
	.align		4
.L_76:
        /*020c*/ 	.byte	0x04, 0x36
        /*020e*/ 	.short	(.L_78 - .L_77)
.L_77:
        /*0210*/ 	.word	0x00000008
.L_78:


//--------------------- .nv.callgraph             --------------------------
	.section	.nv.callgraph,"",@"SHT_CUDA_CALLGRAPH"
	.align	4
	.sectionentsize	8
	.align		4
        /*0000*/ 	.word	0x00000000
	.align		4
        /*0004*/ 	.word	0xffffffff
	.align		4
        /*0008*/ 	.word	0x00000000
	.align		4
        /*000c*/ 	.word	0xfffffffe
	.align		4
        /*0010*/ 	.word	0x00000000
	.align		4
        /*0014*/ 	.word	0xfffffffd
	.align		4
        /*0018*/ 	.word	0x00000000
	.align		4
        /*001c*/ 	.word	0xfffffffc


//--------------------- .nv.constant4             --------------------------
	.section	.nv.constant4,"a",@progbits
	.align	8
	.align		8
.nv.constant4:
        /*0000*/ 	.dword	__cudart_i2opi_d


//--------------------- .text.render              --------------------------
	.section	.text.render,"ax",@progbits
	.align	128
        .global         render
        .type           render,@function
        .size           render,(.L_x_78 - render)
        .other          render,@"STO_CUDA_ENTRY STV_DEFAULT"
render:
.text.render:
[----:B------:R-:W0:Y:S01]  /*0000*/  LDC R1, c[0x0][0x37c] ;  /* 0x0000df00ff017b82 */ /* 0x000e220000000800 */
[----:B------:R-:W1:Y:S07]  /*0010*/  S2R R106, SR_TID.Y ;  /* 0x00000000006a7919 */ /* 0x000e6e0000002200 */
[----:B------:R-:W2:Y:S01]  /*0020*/  LDC R105, c[0x0][0x360] ;  /* 0x0000d800ff697b82 */ /* 0x000ea20000000800 */
[----:B------:R-:W3:Y:S01]  /*0030*/  LDCU UR6, c[0x0][0x388] ;  /* 0x00007100ff0677ac */ /* 0x000ee20008000800 */
[----:B0-----:R-:W-:Y:S01]  /*0040*/  VIADD R1, R1, 0xffffffd8 ;  /* 0xffffffd801017836 */ /* 0x001fe20000000000 */
[----:B------:R-:W2:Y:S01]  /*0050*/  S2R R0, SR_TID.X ;  /* 0x0000000000007919 */ /* 0x000ea20000002100 */
[----:B------:R-:W0:Y:S04]  /*0060*/  LDCU UR7, c[0x0][0x384] ;  /* 0x00007080ff0777ac */ /* 0x000e280008000800 */
[----:B------:R-:W1:Y:S08]  /*0070*/  S2UR UR5, SR_CTAID.Y ;  /* 0x00000000000579c3 */ /* 0x000e700000002600 */
[----:B------:R-:W1:Y:S08]  /*0080*/  LDC R21, c[0x0][0x364] ;  /* 0x0000d900ff157b82 */ /* 0x000e700000000800 */
[----:B------:R-:W2:Y:S01]  /*0090*/  S2UR UR4, SR_CTAID.X ;  /* 0x00000000000479c3 */ /* 0x000ea20000002500 */
[----:B-1----:R-:W-:-:S05]  /*00a0*/  IMAD R106, R21, UR5, R106 ;  /* 0x00000005156a7c24 */ /* 0x002fca000f8e026a */
[----:B---3--:R-:W-:Y:S01]  /*00b0*/  ISETP.GE.AND P0, PT, R106, UR6, PT ;  /* 0x000000066a007c0c */ /* 0x008fe2000bf06270 */
[----:B--2---:R-:W-:-:S05]  /*00c0*/  IMAD R105, R105, UR4, R0 ;  /* 0x0000000469697c24 */ /* 0x004fca000f8e0200 */
[----:B0-----:R-:W-:-:S13]  /*00d0*/  ISETP.GE.OR P0, PT, R105, UR7, P0 ;  /* 0x0000000769007c0c */ /* 0x001fda0008706670 */
[----:B------:R-:W-:Y:S05]  /*00e0*/  @P0 EXIT ;  /* 0x000000000000094d */ /* 0x000fea0003800000 */
[----:B------:R-:W0:Y:S01]  /*00f0*/  MUFU.RCP64H R5, 180 ;  /* 0x4066800000057908 */ /* 0x000e220000001800 */
[----:B------:R-:W-:Y:S01]  /*0100*/  IMAD.MOV.U32 R8, RZ, RZ, 0x0 ;  /* 0x00000000ff087424 */ /* 0x000fe200078e00ff */
[----:B------:R-:W-:Y:S01]  /*0110*/  UMOV UR4, 0x33145c07 ;  /* 0x33145c0700047882 */ /* 0x000fe20000000000 */
[----:B------:R-:W-:Y:S01]  /*0120*/  IMAD.MOV.U32 R9, RZ, RZ, 0x40668000 ;  /* 0x40668000ff097424 */ /* 0x000fe200078e00ff */
[----:B------:R-:W-:Y:S01]  /*0130*/  UMOV UR5, 0x3ca1a626 ;  /* 0x3ca1a62600057882 */ /* 0x000fe20000000000 */
[----:B------:R-:W-:-:S06]  /*0140*/  IMAD.MOV.U32 R4, RZ, RZ, 0x1 ;  /* 0x00000001ff047424 */ /* 0x000fcc00078e00ff */
[----:B0-----:R-:W-:-:S08]  /*0150*/  DFMA R2, R4, -R8, 1 ;  /* 0x3ff000000402742b */ /* 0x001fd00000000808 */
[----:B------:R-:W-:Y:S02]  /*0160*/  DFMA R6, R2, R2, R2 ;  /* 0x000000020206722b */ /* 0x000fe40000000002 */
[----:B------:R-:W-:-:S06]  /*0170*/  DMUL R2, RZ, 1 ;  /* 0x3ff00000ff027828 */ /* 0x000fcc0000000000 */
[----:B------:R-:W-:Y:S02]  /*0180*/  DFMA R6, R4, R6, R4 ;  /* 0x000000060406722b */ /* 0x000fe40000000004 */
[----:B------:R-:W-:Y:S01]  /*0190*/  DADD R2, R2, -UR4 ;  /* 0x8000000402027e29 */ /* 0x000fe20008000000 */
[----:B------:R-:W-:Y:S01]  /*01a0*/  UMOV UR4, 0x54442d18 ;  /* 0x54442d1800047882 */ /* 0x000fe20000000000 */
[----:B------:R-:W-:-:S04]  /*01b0*/  UMOV UR5, 0x400921fb ;  /* 0x400921fb00057882 */ /* 0x000fc80000000000 */
[----:B------:R-:W-:Y:S02]  /*01c0*/  DFMA R4, R6, -R8, 1 ;  /* 0x3ff000000604742b */ /* 0x000fe40000000808 */
[----:B------:R-:W-:-:S06]  /*01d0*/  DADD R2, -R2, UR4 ;  /* 0x0000000402027e29 */ /* 0x000fcc0008000100 */
[----:B------:R-:W-:-:S04]  /*01e0*/  DFMA R4, R6, R4, R6 ;  /* 0x000000040604722b */ /* 0x000fc80000000006 */
[----:B------:R-:W-:-:S04]  /*01f0*/  FSETP.GEU.AND P1, PT, |R3|, 6.5827683646048100446e-37, PT ;  /* 0x036000000300780b */ /* 0x000fc80003f2e200 */
[----:B------:R-:W-:-:S08]  /*0200*/  DMUL R24, R2, R4 ;  /* 0x0000000402187228 */ /* 0x000fd00000000000 */
[----:B------:R-:W-:-:S08]  /*0210*/  DFMA R6, R24, -180, R2 ;  /* 0xc06680001806782b */ /* 0x000fd00000000002 */
[----:B------:R-:W-:-:S10]  /*0220*/  DFMA R24, R4, R6, R24 ;  /* 0x000000060418722b */ /* 0x000fd40000000018 */
[----:B------:R-:W-:-:S05]  /*0230*/  FFMA R0, RZ, 3.6015625, R25 ;  /* 0x40668000ff007823 */ /* 0x000fca0000000019 */
[----:B------:R-:W-:-:S13]  /*0240*/  FSETP.GT.AND P0, PT, |R0|, 1.469367938527859385e-39, PT ;  /* 0x001000000000780b */ /* 0x000fda0003f04200 */
[----:B------:R-:W-:Y:S05]  /*0250*/  @P0 BRA P1, `(.L_x_0) ;  /* 0x0000000000200947 */ /* 0x000fea0000800000 */
[----:B------:R-:W-:Y:S01]  /*0260*/  IMAD.MOV.U32 R62, RZ, RZ, R2 ;  /* 0x000000ffff3e7224 */ /* 0x000fe200078e0002 */
[----:B------:R-:W-:Y:S01]  /*0270*/  MOV R88, 0x2c0 ;  /* 0x000002c000587802 */ /* 0x000fe20000000f00 */
[----:B------:R-:W-:Y:S02]  /*0280*/  IMAD.MOV.U32 R63, RZ, RZ, R3 ;  /* 0x000000ffff3f7224 */ /* 0x000fe400078e0003 */
[----:B------:R-:W-:Y:S02]  /*0290*/  IMAD.MOV.U32 R54, RZ, RZ, RZ ;  /* 0x000000ffff367224 */ /* 0x000fe400078e00ff */
[----:B------:R-:W-:-:S07]  /*02a0*/  IMAD.MOV.U32 R55, RZ, RZ, 0x40668000 ;  /* 0x40668000ff377424 */ /* 0x000fce00078e00ff */
[----:B------:R-:W-:Y:S05]  /*02b0*/  CALL.REL.NOINC `($__internal_0_$__cuda_sm20_div_rn_f64_full) ;  /* 0x00000048002c7944 */ /* 0x000fea0003c00000 */
[----:B------:R-:W-:Y:S02]  /*02c0*/  IMAD.MOV.U32 R24, RZ, RZ, R100 ;  /* 0x000000ffff187224 */ /* 0x000fe400078e0064 */
[----:B------:R-:W-:-:S07]  /*02d0*/  IMAD.MOV.U32 R25, RZ, RZ, R101 ;  /* 0x000000ffff197224 */ /* 0x000fce00078e0065 */
.L_x_0:
[----:B------:R-:W0:Y:S01]  /*02e0*/  LDCU.64 UR4, c[0x0][0x3d8] ;  /* 0x00007b00ff0477ac */ /* 0x000e220008000a00 */
[----:B------:R-:W-:Y:S01]  /*02f0*/  BSSY.RECONVERGENT B0, `(.L_x_1) ;  /* 0x000001f000007945 */ /* 0x000fe20003800200 */
[----:B0-----:R-:W-:-:S08]  /*0300*/  DMUL R24, R24, UR4 ;  /* 0x0000000418187c28 */ /* 0x001fd00008000000 */
[----:B------:R-:W-:-:S14]  /*0310*/  DSETP.NEU.AND P1, PT, |R24|, +INF , PT ;  /* 0x7ff000001800742a */ /* 0x000fdc0003f2d200 */
[----:B------:R-:W-:Y:S01]  /*0320*/  @!P1 DMUL R2, RZ, R24 ;  /* 0x00000018ff029228 */ /* 0x000fe20000000000 */
[----:B------:R-:W-:Y:S01]  /*0330*/  @!P1 PLOP3.LUT P0, PT, PT, PT, PT, 0x80, 0x8 ;  /* 0x000000000008981c */ /* 0x000fe20003f0f070 */
[----:B------:R-:W-:-:S12]  /*0340*/  @!P1 BRA `(.L_x_2) ;  /* 0x0000000000649947 */ /* 0x000fd80003800000 */
[----:B------:R-:W-:Y:S01]  /*0350*/  UMOV UR4, 0x6dc9c883 ;  /* 0x6dc9c88300047882 */ /* 0x000fe20000000000 */
[----:B------:R-:W-:Y:S01]  /*0360*/  UMOV UR5, 0x3fe45f30 ;  /* 0x3fe45f3000057882 */ /* 0x000fe20000000000 */
[C---:B------:R-:W-:Y:S01]  /*0370*/  DSETP.GE.AND P0, PT, |R24|.reuse, 2.14748364800000000000e+09, PT ;  /* 0x41e000001800742a */ /* 0x040fe20003f06200 */
[----:B------:R-:W-:Y:S01]  /*0380*/  BSSY.RECONVERGENT B3, `(.L_x_3) ;  /* 0x0000013000037945 */ /* 0x000fe20003800200 */
[----:B------:R-:W-:Y:S01]  /*0390*/  DMUL R4, R24, UR4 ;  /* 0x0000000418047c28 */ /* 0x000fe20008000000 */
[----:B------:R-:W-:Y:S01]  /*03a0*/  UMOV UR4, 0x54442d18 ;  /* 0x54442d1800047882 */ /* 0x000fe20000000000 */
[----:B------:R-:W-:-:S08]  /*03b0*/  UMOV UR5, 0x3ff921fb ;  /* 0x3ff921fb00057882 */ /* 0x000fd00000000000 */
[----:B------:R-:W0:Y:S08]  /*03c0*/  F2I.F64 R4, R4 ;  /* 0x0000000400047311 */ /* 0x000e300000301100 */
[----:B0-----:R-:W0:Y:S02]  /*03d0*/  I2F.F64 R2, R4 ;  /* 0x0000000400027312 */ /* 0x001e240000201c00 */
[----:B0-----:R-:W-:Y:S01]  /*03e0*/  DFMA R6, R2, -UR4, R24 ;  /* 0x8000000402067c2b */ /* 0x001fe20008000018 */
[----:B------:R-:W-:Y:S01]  /*03f0*/  UMOV UR4, 0x33145c00 ;  /* 0x33145c0000047882 */ /* 0x000fe20000000000 */
[----:B------:R-:W-:-:S06]  /*0400*/  UMOV UR5, 0x3c91a626 ;  /* 0x3c91a62600057882 */ /* 0x000fcc0000000000 */
[----:B------:R-:W-:Y:S01]  /*0410*/  DFMA R6, R2, -UR4, R6 ;  /* 0x8000000402067c2b */ /* 0x000fe20008000006 */
[----:B------:R-:W-:Y:S01]  /*0420*/  UMOV UR4, 0x252049c0 ;  /* 0x252049c000047882 */ /* 0x000fe20000000000 */
[----:B------:R-:W-:-:S06]  /*0430*/  UMOV UR5, 0x397b839a ;  /* 0x397b839a00057882 */ /* 0x000fcc0000000000 */
[----:B------:R-:W-:Y:S01]  /*0440*/  DFMA R2, R2, -UR4, R6 ;  /* 0x8000000402027c2b */ /* 0x000fe20008000006 */
[----:B------:R-:W-:Y:S10]  /*0450*/  @!P0 BRA `(.L_x_4) ;  /* 0x0000000000148947 */ /* 0x000ff40003800000 */
[----:B------:R-:W-:Y:S01]  /*0460*/  IMAD.MOV.U32 R0, RZ, RZ, R24 ;  /* 0x000000ffff007224 */ /* 0x000fe200078e0018 */
[----:B------:R-:W-:Y:S01]  /*0470*/  MOV R8, 0x4a0 ;  /* 0x000004a000087802 */ /* 0x000fe20000000f00 */
[----:B------:R-:W-:-:S07]  /*0480*/  IMAD.MOV.U32 R10, RZ, RZ, R25 ;  /* 0x000000ffff0a7224 */ /* 0x000fce00078e0019 */
[----:B------:R-:W-:Y:S05]  /*0490*/  CALL.REL.NOINC `($render$__internal_trig_reduction_slowpathd) ;  /* 0x0000004c00247944 */ /* 0x000fea0003c00000 */
[----:B------:R-:W-:-:S07]  /*04a0*/  IMAD.MOV.U32 R4, RZ, RZ, R0 ;  /* 0x000000ffff047224 */ /* 0x000fce00078e0000 */
.L_x_4:
[----:B------:R-:W-:Y:S05]  /*04b0*/  BSYNC.RECONVERGENT B3 ;  /* 0x0000000000037941 */ /* 0x000fea0003800200 */
.L_x_3:
[----:B------:R-:W-:-:S04]  /*04c0*/  LOP3.LUT R4, R4, 0x1, RZ, 0xc0, !PT ;  /* 0x0000000104047812 */ /* 0x000fc800078ec0ff */
[----:B------:R-:W-:-:S13]  /*04d0*/  ISETP.NE.U32.AND P0, PT, R4, 0x1, PT ;  /* 0x000000010400780c */ /* 0x000fda0003f05070 */
.L_x_2:
[----:B------:R-:W-:Y:S05]  /*04e0*/  BSYNC.RECONVERGENT B0 ;  /* 0x0000000000007941 */ /* 0x000fea0003800200 */
.L_x_1:
[----:B------:R-:W-:Y:S01]  /*04f0*/  DMUL R4, R2, R2 ;  /* 0x0000000202047228 */ /* 0x000fe20000000000 */
[----:B------:R-:W-:Y:S01]  /*0500*/  MOV R6, 0x5b27ebb1 ;  /* 0x5b27ebb100067802 */ /* 0x000fe20000000f00 */
[----:B------:R-:W-:Y:S01]  /*0510*/  IMAD.MOV.U32 R7, RZ, RZ, 0x3ef9757c ;  /* 0x3ef9757cff077424 */ /* 0x000fe200078e00ff */
[----:B------:R-:W-:Y:S01]  /*0520*/  UMOV UR4, 0x2799bcb9 ;  /* 0x2799bcb900047882 */ /* 0x000fe20000000000 */
[----:B------:R-:W-:Y:S01]  /*0530*/  UMOV UR5, 0x3ee48dac ;  /* 0x3ee48dac00057882 */ /* 0x000fe20000000000 */
[----:B------:R-:W-:Y:S03]  /*0540*/  BSSY.RECONVERGENT B0, `(.L_x_5) ;  /* 0x0000036000007945 */ /* 0x000fe60003800200 */
[----:B------:R-:W-:Y:S01]  /*0550*/  DFMA R6, R4, UR4, -R6 ;  /* 0x0000000404067c2b */ /* 0x000fe20008000806 */
[----:B------:R-:W-:Y:S01]  /*0560*/  UMOV UR4, 0xfd91e04 ;  /* 0x0fd91e0400047882 */ /* 0x000fe20000000000 */
[----:B------:R-:W-:-:S06]  /*0570*/  UMOV UR5, 0x3f0980e9 ;  /* 0x3f0980e900057882 */ /* 0x000fcc0000000000 */
[----:B------:R-:W-:Y:S01]  /*0580*/  DFMA R6, R4, R6, UR4 ;  /* 0x0000000404067e2b */ /* 0x000fe20008000006 */
[----:B------:R-:W-:Y:S01]  /*0590*/  UMOV UR4, 0x417d7e1d ;  /* 0x417d7e1d00047882 */ /* 0x000fe20000000000 */
[----:B------:R-:W-:-:S06]  /*05a0*/  UMOV UR5, 0x3efae2b0 ;  /* 0x3efae2b000057882 */ /* 0x000fcc0000000000 */
[----:B------:R-:W-:Y:S01]  /*05b0*/  DFMA R6, R4, R6, -UR4 ;  /* 0x8000000404067e2b */ /* 0x000fe20008000006 */
[----:B------:R-:W-:Y:S01]  /*05c0*/  UMOV UR4, 0x41bfba57 ;  /* 0x41bfba5700047882 */ /* 0x000fe20000000000 */
[----:B------:R-:W-:-:S06]  /*05d0*/  UMOV UR5, 0x3f119f53 ;  /* 0x3f119f5300057882 */ /* 0x000fcc0000000000 */
[----:B------:R-:W-:Y:S01]  /*05e0*/  DFMA R6, R4, R6, UR4 ;  /* 0x0000000404067e2b */ /* 0x000fe20008000006 */
        /* <DEDUP_REMOVED lines=29> */
[----:B------:R-:W-:-:S08]  /*07c0*/  DFMA R6, R4, R6, UR4 ;  /* 0x0000000404067e2b */ /* 0x000fd00008000006 */
[----:B------:R-:W-:-:S08]  /*07d0*/  DMUL R12, R4, R6 ;  /* 0x00000006040c7228 */ /* 0x000fd00000000000 */
[----:B------:R-:W-:Y:S01]  /*07e0*/  DFMA R4, R12, R2, R2 ;  /* 0x000000020c04722b */ /* 0x000fe20000000002 */
[----:B------:R-:W-:Y:S10]  /*07f0*/  @P0 BRA `(.L_x_6) ;  /* 0x0000000000280947 */ /* 0x000ff40003800000 */
[----:B------:R-:W0:Y:S01]  /*0800*/  MUFU.RCP64H R9, R5 ;  /* 0x0000000500097308 */ /* 0x000e220000001800 */
[----:B------:R-:W-:-:S06]  /*0810*/  IMAD.MOV.U32 R8, RZ, RZ, RZ ;  /* 0x000000ffff087224 */ /* 0x000fcc00078e00ff */
[----:B0-----:R-:W-:-:S08]  /*0820*/  DFMA R6, -R4, R8, 1 ;  /* 0x3ff000000406742b */ /* 0x001fd00000000108 */
[----:B------:R-:W-:Y:S02]  /*0830*/  DFMA R10, R6, R6, R6 ;  /* 0x00000006060a722b */ /* 0x000fe40000000006 */
[----:B------:R-:W-:-:S06]  /*0840*/  DADD R6, R4, -R2 ;  /* 0x0000000004067229 */ /* 0x000fcc0000000802 */
[----:B------:R-:W-:Y:S02]  /*0850*/  DFMA R10, R8, R10, R8 ;  /* 0x0000000a080a722b */ /* 0x000fe40000000008 */
[----:B------:R-:W-:-:S06]  /*0860*/  DFMA R6, R12, R2, -R6 ;  /* 0x000000020c06722b */ /* 0x000fcc0000000806 */
[----:B------:R-:W-:-:S08]  /*0870*/  DFMA R2, R4, -R10, 1 ;  /* 0x3ff000000402742b */ /* 0x000fd0000000080a */
[----:B------:R-:W-:-:S08]  /*0880*/  DFMA R2, R6, -R10, R2 ;  /* 0x8000000a0602722b */ /* 0x000fd00000000002 */
[----:B------:R-:W-:-:S11]  /*0890*/  DFMA R4, -R10, R2, -R10 ;  /* 0x000000020a04722b */ /* 0x000fd6000000090a */
.L_x_6:
[----:B------:R-:W-:Y:S05]  /*08a0*/  BSYNC.RECONVERGENT B0 ;  /* 0x0000000000007941 */ /* 0x000fea0003800200 */
.L_x_5:
[----:B------:R-:W0:Y:S01]  /*08b0*/  LDCU UR4, c[0x0][0x3e4] ;  /* 0x00007c80ff0477ac */ /* 0x000e220008000800 */
[----:B------:R-:W1:Y:S01]  /*08c0*/  LDC.64 R8, c[0x0][0x3e0] ;  /* 0x0000f800ff087b82 */ /* 0x000e620000000a00 */
[----:B------:R-:W-:Y:S01]  /*08d0*/  IMAD.MOV.U32 R2, RZ, RZ, 0x1 ;  /* 0x00000001ff027424 */ /* 0x000fe200078e00ff */
[----:B------:R-:W-:Y:S01]  /*08e0*/  FSETP.GEU.AND P1, PT, |R5|, 6.5827683646048100446e-37, PT ;  /* 0x036000000500780b */ /* 0x000fe20003f2e200 */
[----:B------:R-:W-:Y:S01]  /*08f0*/  BSSY.RECONVERGENT B0, `(.L_x_7) ;  /* 0x0000016000007945 */ /* 0x000fe20003800200 */
[----:B0-----:R-:W1:Y:S03]  /*0900*/  MUFU.RCP64H R3, UR4 ;  /* 0x0000000400037d08 */ /* 0x001e660008001800 */
[----:B-1----:R-:W-:-:S08]  /*0910*/  DFMA R6, R2, -R8, 1 ;  /* 0x3ff000000206742b */ /* 0x002fd00000000808 */
[----:B------:R-:W-:-:S08]  /*0920*/  DFMA R6, R6, R6, R6 ;  /* 0x000000060606722b */ /* 0x000fd00000000006 */
[----:B------:R-:W-:-:S08]  /*0930*/  DFMA R6, R2, R6, R2 ;  /* 0x000000060206722b */ /* 0x000fd00000000002 */
[----:B------:R-:W-:-:S08]  /*0940*/  DFMA R2, R6, -R8, 1 ;  /* 0x3ff000000602742b */ /* 0x000fd00000000808 */
[----:B------:R-:W-:-:S08]  /*0950*/  DFMA R2, R6, R2, R6 ;  /* 0x000000020602722b */ /* 0x000fd00000000006 */
[----:B------:R-:W-:-:S08]  /*0960*/  DMUL R6, R2, R4 ;  /* 0x0000000402067228 */ /* 0x000fd00000000000 */
[----:B------:R-:W-:-:S08]  /*0970*/  DFMA R8, R6, -R8, R4 ;  /* 0x800000080608722b */ /* 0x000fd00000000004 */
[----:B------:R-:W-:-:S10]  /*0980*/  DFMA R2, R2, R8, R6 ;  /* 0x000000080202722b */ /* 0x000fd40000000006 */
[----:B------:R-:W-:-:S05]  /*0990*/  FFMA R0, RZ, UR4, R3 ;  /* 0x00000004ff007c23 */ /* 0x000fca0008000003 */
[----:B------:R-:W-:-:S13]  /*09a0*/  FSETP.GT.AND P0, PT, |R0|, 1.469367938527859385e-39, PT ;  /* 0x001000000000780b */ /* 0x000fda0003f04200 */
[----:B------:R-:W-:Y:S05]  /*09b0*/  @P0 BRA P1, `(.L_x_8) ;  /* 0x0000000000240947 */ /* 0x000fea0000800000 */
[----:B------:R-:W0:Y:S01]  /*09c0*/  LDCU.64 UR4, c[0x0][0x3e0] ;  /* 0x00007c00ff0477ac */ /* 0x000e220008000a00 */
[----:B------:R-:W-:Y:S01]  /*09d0*/  IMAD.MOV.U32 R62, RZ, RZ, R4 ;  /* 0x000000ffff3e7224 */ /* 0x000fe200078e0004 */
[----:B------:R-:W-:Y:S01]  /*09e0*/  MOV R88, 0xa30 ;  /* 0x00000a3000587802 */ /* 0x000fe20000000f00 */
[----:B------:R-:W-:Y:S02]  /*09f0*/  IMAD.MOV.U32 R63, RZ, RZ, R5 ;  /* 0x000000ffff3f7224 */ /* 0x000fe400078e0005 */
[----:B0-----:R-:W-:Y:S02]  /*0a00*/  IMAD.U32 R54, RZ, RZ, UR4 ;  /* 0x00000004ff367e24 */ /* 0x001fe4000f8e00ff */
[----:B------:R-:W-:-:S07]  /*0a10*/  IMAD.U32 R55, RZ, RZ, UR5 ;  /* 0x00000005ff377e24 */ /* 0x000fce000f8e00ff */
[----:B------:R-:W-:Y:S05]  /*0a20*/  CALL.REL.NOINC `($__internal_0_$__cuda_sm20_div_rn_f64_full) ;  /* 0x0000004000507944 */ /* 0x000fea0003c00000 */
[----:B------:R-:W-:Y:S02]  /*0a30*/  IMAD.MOV.U32 R2, RZ, RZ, R100 ;  /* 0x000000ffff027224 */ /* 0x000fe400078e0064 */
[----:B------:R-:W-:-:S07]  /*0a40*/  IMAD.MOV.U32 R3, RZ, RZ, R101 ;  /* 0x000000ffff037224 */ /* 0x000fce00078e0065 */
.L_x_8:
[----:B------:R-:W-:Y:S05]  /*0a50*/  BSYNC.RECONVERGENT B0 ;  /* 0x0000000000007941 */ /* 0x000fea0003800200 */
.L_x_7:
[----:B------:R-:W-:Y:S01]  /*0a60*/  DSETP.GT.AND P0, PT, |R2|, 1, PT ;  /* 0x3ff000000200742a */ /* 0x000fe20003f04200 */
[----:B------:R-:W-:Y:S01]  /*0a70*/  BSSY.RECONVERGENT B0, `(.L_x_9) ;  /* 0x000000d000007945 */ /* 0x000fe20003800200 */
[----:B------:R-:W-:-:S10]  /*0a80*/  DADD R8, -RZ, |R2| ;  /* 0x00000000ff087229 */ /* 0x000fd40000000502 */
[----:B------:R-:W-:Y:S02]  /*0a90*/  IMAD.MOV.U32 R4, RZ, RZ, R8 ;  /* 0x000000ffff047224 */ /* 0x000fe400078e0008 */
[----:B------:R-:W-:Y:S01]  /*0aa0*/  IMAD.MOV.U32 R5, RZ, RZ, R9 ;  /* 0x000000ffff057224 */ /* 0x000fe200078e0009 */
[----:B------:R-:W-:Y:S06]  /*0ab0*/  @!P0 BRA `(.L_x_10) ;  /* 0x0000000000208947 */ /* 0x000fec0003800000 */
[----:B------:R-:W0:Y:S01]  /*0ac0*/  MUFU.RCP64H R5, R9 ;  /* 0x0000000900057308 */ /* 0x000e220000001800 */
[----:B------:R-:W-:Y:S01]  /*0ad0*/  IMAD.MOV.U32 R4, RZ, RZ, RZ ;  /* 0x000000ffff047224 */ /* 0x000fe200078e00ff */
[----:B------:R-:W-:-:S05]  /*0ae0*/  DSETP.NEU.AND P1, PT, |R2|, +INF , PT ;  /* 0x7ff000000200742a */ /* 0x000fca0003f2d200 */
[----:B0-----:R-:W-:-:S08]  /*0af0*/  DFMA R6, R4, -|R2|, 1 ;  /* 0x3ff000000406742b */ /* 0x001fd00000000c02 */
[----:B------:R-:W-:-:S08]  /*0b00*/  DFMA R6, R6, R6, R6 ;  /* 0x000000060606722b */ /* 0x000fd00000000006 */
[----:B------:R-:W-:-:S10]  /*0b10*/  DFMA R6, R4, R6, R4 ;  /* 0x000000060406722b */ /* 0x000fd40000000004 */
[----:B------:R-:W-:Y:S02]  /*0b20*/  FSEL R4, R6, RZ, P1 ;  /* 0x000000ff06047208 */ /* 0x000fe40000800000 */
[----:B------:R-:W-:-:S07]  /*0b30*/  FSEL R5, R7, RZ, P1 ;  /* 0x000000ff07057208 */ /* 0x000fce0000800000 */
.L_x_10:
[----:B------:R-:W-:Y:S05]  /*0b40*/  BSYNC.RECONVERGENT B0 ;  /* 0x0000000000007941 */ /* 0x000fea0003800200 */
.L_x_9:
[----:B------:R-:W-:Y:S01]  /*0b50*/  DMUL R6, R4, R4 ;  /* 0x0000000404067228 */ /* 0x000fe20000000000 */
[----:B------:R-:W-:Y:S01]  /*0b60*/  MOV R8, 0xdbb65b49 ;  /* 0xdbb65b4900087802 */ /* 0x000fe20000000f00 */
[----:B------:R-:W-:Y:S01]  /*0b70*/  IMAD.MOV.U32 R9, RZ, RZ, 0x3f2d3b63 ;  /* 0x3f2d3b63ff097424 */ /* 0x000fe200078e00ff */
[----:B------:R-:W-:Y:S01]  /*0b80*/  UMOV UR4, 0x2a25ff7e ;  /* 0x2a25ff7e00047882 */ /* 0x000fe20000000000 */
[----:B------:R-:W-:Y:S01]  /*0b90*/  UMOV UR5, 0x3ef53e1d ;  /* 0x3ef53e1d00057882 */ /* 0x000fe20000000000 */
[----:B------:R-:W-:Y:S01]  /*0ba0*/  UMOV UR6, 0x6dc9c883 ;  /* 0x6dc9c88300067882 */ /* 0x000fe20000000000 */
[----:B------:R-:W-:Y:S01]  /*0bb0*/  UMOV UR7, 0x3fe45f30 ;  /* 0x3fe45f3000077882 */ /* 0x000fe20000000000 */
[----:B------:R-:W0:Y:S01]  /*0bc0*/  LDC.64 R32, c[0x0][0x3b8] ;  /* 0x0000ee00ff207b82 */ /* 0x000e220000000a00 */
[----:B------:R-:W-:Y:S01]  /*0bd0*/  DFMA R8, R6, -UR4, R8 ;  /* 0x8000000406087c2b */ /* 0x000fe20008000008 */
[----:B------:R-:W-:Y:S01]  /*0be0*/  UMOV UR4, 0x8dde082e ;  /* 0x8dde082e00047882 */ /* 0x000fe20000000000 */
[----:B------:R-:W-:Y:S01]  /*0bf0*/  UMOV UR5, 0x3f531278 ;  /* 0x3f53127800057882 */ /* 0x000fe20000000000 */
[----:B------:R-:W1:Y:S01]  /*0c00*/  LDCU.128 UR8, c[0x0][0x390] ;  /* 0x00007200ff0877ac */ /* 0x000e620008000c00 */
[----:B------:R-:W-:-:S03]  /*0c10*/  PRMT R22, RZ, 0x7610, R22 ;  /* 0x00007610ff167816 */ /* 0x000fc60000000016 */
[----:B------:R-:W1:Y:S01]  /*0c20*/  LDC.64 R34, c[0x0][0x3a8] ;  /* 0x0000ea00ff227b82 */ /* 0x000e620000000a00 */
[----:B------:R-:W-:Y:S01]  /*0c30*/  DFMA R8, R6, R8, -UR4 ;  /* 0x8000000406087e2b */ /* 0x000fe20008000008 */
[----:B------:R-:W-:Y:S01]  /*0c40*/  UMOV UR4, 0xc8249315 ;  /* 0xc824931500047882 */ /* 0x000fe20000000000 */
[----:B------:R-:W-:Y:S01]  /*0c50*/  UMOV UR5, 0x3f6f9690 ;  /* 0x3f6f969000057882 */ /* 0x000fe20000000000 */
[----:B------:R-:W-:Y:S01]  /*0c60*/  UMOV UR12, 0x252049c0 ;  /* 0x252049c0000c7882 */ /* 0x000fe20000000000 */
[----:B------:R-:W-:-:S03]  /*0c70*/  UMOV UR13, 0x397b839a ;  /* 0x397b839a000d7882 */ /* 0x000fc60000000000 */
[----:B------:R-:W2:Y:S01]  /*0c80*/  LDC.64 R38, c[0x0][0x3c0] ;  /* 0x0000f000ff267b82 */ /* 0x000ea20000000a00 */
[----:B------:R-:W-:Y:S01]  /*0c90*/  DFMA R8, R6, R8, UR4 ;  /* 0x0000000406087e2b */ /* 0x000fe20008000008 */
[----:B------:R-:W-:Y:S01]  /*0ca0*/  UMOV UR4, 0xabc7cf0d ;  /* 0xabc7cf0d00047882 */ /* 0x000fe20000000000 */
[----:B------:R-:W-:-:S05]  /*0cb0*/  UMOV UR5, 0x3f82cf5a ;  /* 0x3f82cf5a00057882 */ /* 0x000fca0000000000 */
[----:B------:R-:W3:Y:S01]  /*0cc0*/  LDC.64 R36, c[0x0][0x3b0] ;  /* 0x0000ec00ff247b82 */ /* 0x000ee20000000a00 */
[----:B------:R-:W-:Y:S01]  /*0cd0*/  DFMA R8, R6, R8, -UR4 ;  /* 0x8000000406087e2b */ /* 0x000fe20008000008 */
[----:B------:R-:W-:Y:S01]  /*0ce0*/  UMOV UR4, 0xb2a3bfde ;  /* 0xb2a3bfde00047882 */ /* 0x000fe20000000000 */
[----:B------:R-:W-:-:S05]  /*0cf0*/  UMOV UR5, 0x3f9162b0 ;  /* 0x3f9162b000057882 */ /* 0x000fca0000000000 */
[----:B------:R-:W4:Y:S01]  /*0d00*/  LDC.64 R40, c[0x0][0x3c8] ;  /* 0x0000f200ff287b82 */ /* 0x000f220000000a00 */
[----:B------:R-:W-:Y:S01]  /*0d10*/  DFMA R8, R6, R8, UR4 ;  /* 0x0000000406087e2b */ /* 0x000fe20008000008 */
[----:B------:R-:W-:Y:S01]  /*0d20*/  UMOV UR4, 0xfeb6fc6b ;  /* 0xfeb6fc6b00047882 */ /* 0x000fe20000000000 */
[----:B------:R-:W-:Y:S01]  /*0d30*/  UMOV UR5, 0x3f9a7256 ;  /* 0x3f9a725600057882 */ /* 0x000fe20000000000 */
[----:B-1----:R-:W-:Y:S02]  /*0d40*/  DADD R34, R34, UR8 ;  /* 0x0000000822227e29 */ /* 0x002fe40008000000 */
[----:B--2---:R-:W-:-:S03]  /*0d50*/  DADD R38, R38, R38 ;  /* 0x0000000026267229 */ /* 0x004fc60000000026 */
[----:B------:R-:W-:Y:S01]  /*0d60*/  DFMA R8, R6, R8, -UR4 ;  /* 0x8000000406087e2b */ /* 0x000fe20008000008 */
[----:B------:R-:W-:Y:S01]  /*0d70*/  UMOV UR4, 0xce4a489 ;  /* 0x0ce4a48900047882 */ /* 0x000fe20000000000 */
[----:B------:R-:W-:Y:S01]  /*0d80*/  UMOV UR5, 0x3fa17156 ;  /* 0x3fa1715600057882 */ /* 0x000fe20000000000 */
[----:B---3--:R-:W-:-:S05]  /*0d90*/  DADD R36, R36, UR10 ;  /* 0x0000000a24247e29 */ /* 0x008fca0008000000 */
[----:B------:R-:W-:Y:S01]  /*0da0*/  DFMA R8, R6, R8, UR4 ;  /* 0x0000000406087e2b */ /* 0x000fe20008000008 */
[----:B------:R-:W-:Y:S01]  /*0db0*/  UMOV UR4, 0x841450e4 ;  /* 0x841450e400047882 */ /* 0x000fe20000000000 */
[----:B------:R-:W-:Y:S01]  /*0dc0*/  UMOV UR5, 0x3fa4f44d ;  /* 0x3fa4f44d00057882 */ /* 0x000fe20000000000 */
[----:B----4-:R-:W-:-:S05]  /*0dd0*/  DADD R40, R40, R40 ;  /* 0x0000000028287229 */ /* 0x010fca0000000028 */
[----:B------:R-:W-:Y:S01]  /*0de0*/  DFMA R8, R6, R8, -UR4 ;  /* 0x8000000406087e2b */ /* 0x000fe20008000008 */
        /* <DEDUP_REMOVED lines=32> */
[----:B------:R-:W-:Y:S01]  /*0ff0*/  DMUL R8, R6, R8 ;  /* 0x0000000806087228 */ /* 0x000fe20000000000 */
[----:B------:R-:W0:Y:S07]  /*1000*/  LDC.64 R6, c[0x0][0x3a0] ;  /* 0x0000e800ff067b82 */ /* 0x000e2e0000000a00 */
[----:B------:R-:W-:-:S08]  /*1010*/  DFMA R8, R8, R4, R4 ;  /* 0x000000040808722b */ /* 0x000fd00000000004 */
[----:B------:R-:W-:-:S10]  /*1020*/  DADD R28, -R8, UR4 ;  /* 0x00000004081c7e29 */ /* 0x000fd40008000100 */
[----:B------:R-:W-:Y:S01]  /*1030*/  FSEL R27, R29, R9, P0 ;  /* 0x000000091d1b7208 */ /* 0x000fe20000000000 */
[----:B0-----:R-:W-:Y:S01]  /*1040*/  DADD R32, R32, R6 ;  /* 0x0000000020207229 */ /* 0x001fe20000000006 */
[----:B------:R-:W-:Y:S02]  /*1050*/  FSEL R28, R28, R8, P0 ;  /* 0x000000081c1c7208 */ /* 0x000fe40000000000 */
[----:B------:R-:W-:-:S03]  /*1060*/  LOP3.LUT R29, R27, 0x80000000, R3, 0xb8, !PT ;  /* 0x800000001b1d7812 */ /* 0x000fc600078eb803 */
[----:B------:R-:W-:-:S03]  /*1070*/  IMAD.MOV.U32 R26, RZ, RZ, R28 ;  /* 0x000000ffff1a7224 */ /* 0x000fc600078e001c */
[----:B------:R-:W-:-:S06]  /*1080*/  DMUL R2, R28, UR6 ;  /* 0x000000061c027c28 */ /* 0x000fcc0008000000 */
[----:B------:R0:W1:Y:S02]  /*1090*/  F2I.F64 R104, R2 ;  /* 0x0000000200687311 */ /* 0x0000640000301100 */
[----:B0-----:R-:W-:Y:S01]  /*10a0*/  DMUL R2, R24, UR6 ;  /* 0x0000000618027c28 */ /* 0x001fe20008000000 */
[----:B------:R-:W0:Y:S05]  /*10b0*/  LDCU.64 UR6, c[0x0][0x358] ;  /* 0x00006b00ff0677ac */ /* 0x000e2a0008000a00 */
[----:B-1----:R-:W1:Y:S08]  /*10c0*/  I2F.F64 R30, R104 ;  /* 0x00000068001e7312 */ /* 0x002e700000201c00 */
[----:B------:R2:W3:Y:S01]  /*10d0*/  F2I.F64 R23, R2 ;  /* 0x0000000200177311 */ /* 0x0004e20000301100 */
[----:B-1----:R-:W-:Y:S01]  /*10e0*/  DFMA R4, R30, -UR4, R28 ;  /* 0x800000041e047c2b */ /* 0x002fe2000800001c */
[----:B------:R-:W-:Y:S01]  /*10f0*/  UMOV UR4, 0x33145c00 ;  /* 0x33145c0000047882 */ /* 0x000fe20000000000 */
[----:B------:R-:W-:-:S06]  /*1100*/  UMOV UR5, 0x3c91a626 ;  /* 0x3c91a62600057882 */ /* 0x000fcc0000000000 */
[C---:B------:R-:W-:Y:S01]  /*1110*/  DFMA R4, R30.reuse, -UR4, R4 ;  /* 0x800000041e047c2b */ /* 0x040fe20008000004 */
[----:B------:R-:W1:Y:S07]  /*1120*/  LDCU UR4, c[0x0][0x374] ;  /* 0x00006e80ff0477ac */ /* 0x000e6e0008000800 */
[----:B------:R-:W-:Y:S01]  /*1130*/  DFMA R30, R30, -UR12, R4 ;  /* 0x8000000c1e1e7c2b */ /* 0x000fe20008000004 */
[----:B0123--:R-:W-:-:S10]  /*1140*/  IMAD R21, R21, UR4, RZ ;  /* 0x0000000415157c24 */ /* 0x00ffd4000f8e02ff */
.L_x_63:
[----:B0-----:R-:W0:Y:S01]  /*1150*/  LDCU UR4, c[0x0][0x384] ;  /* 0x00007080ff0477ac */ /* 0x001e220008000800 */
[----:B------:R-:W-:Y:S01]  /*1160*/  IMAD.MOV.U32 R6, RZ, RZ, 0x1 ;  /* 0x00000001ff067424 */ /* 0x000fe200078e00ff */
[----:B------:R-:W-:Y:S01]  /*1170*/  BSSY.RECONVERGENT B0, `(.L_x_11) ;  /* 0x0000019000007945 */ /* 0x000fe20003800200 */
[----:B0-----:R-:W0:Y:S08]  /*1180*/  I2F.F64 R4, UR4 ;  /* 0x0000000400047d12 */ /* 0x001e300008201c00 */
[----:B0-----:R-:W0:Y:S02]  /*1190*/  MUFU.RCP64H R7, R5 ;  /* 0x0000000500077308 */ /* 0x001e240000001800 */
[----:B0-----:R-:W-:-:S08]  /*11a0*/  DFMA R2, -R4, R6, 1 ;  /* 0x3ff000000402742b */ /* 0x001fd00000000106 */
[----:B------:R-:W-:Y:S02]  /*11b0*/  DFMA R8, R2, R2, R2 ;  /* 0x000000020208722b */ /* 0x000fe40000000002 */
[----:B------:R-:W0:Y:S06]  /*11c0*/  I2F.F64 R2, R105 ;  /* 0x0000006900027312 */ /* 0x000e2c0000201c00 */
[----:B------:R-:W-:-:S08]  /*11d0*/  DFMA R8, R6, R8, R6 ;  /* 0x000000080608722b */ /* 0x000fd00000000006 */
[----:B------:R-:W-:Y:S02]  /*11e0*/  DFMA R6, -R4, R8, 1 ;  /* 0x3ff000000406742b */ /* 0x000fe40000000108 */
[----:B0-----:R-:W-:-:S06]  /*11f0*/  DADD R10, R2, 0.5 ;  /* 0x3fe00000020a7429 */ /* 0x001fcc0000000000 */
[----:B------:R-:W-:-:S04]  /*1200*/  DFMA R6, R8, R6, R8 ;  /* 0x000000060806722b */ /* 0x000fc80000000008 */
[----:B------:R-:W-:-:S04]  /*1210*/  FSETP.GEU.AND P1, PT, |R11|, 6.5827683646048100446e-37, PT ;  /* 0x036000000b00780b */ /* 0x000fc80003f2e200 */
[----:B------:R-:W-:-:S08]  /*1220*/  DMUL R2, R10, R6 ;  /* 0x000000060a027228 */ /* 0x000fd00000000000 */
[----:B------:R-:W-:-:S08]  /*1230*/  DFMA R8, -R4, R2, R10 ;  /* 0x000000020408722b */ /* 0x000fd0000000010a */
[----:B------:R-:W-:-:S10]  /*1240*/  DFMA R2, R6, R8, R2 ;  /* 0x000000080602722b */ /* 0x000fd40000000002 */
[----:B------:R-:W-:-:S05]  /*1250*/  FFMA R0, RZ, R5, R3 ;  /* 0x00000005ff007223 */ /* 0x000fca0000000003 */
[----:B------:R-:W-:-:S13]  /*1260*/  FSETP.GT.AND P0, PT, |R0|, 1.469367938527859385e-39, PT ;  /* 0x001000000000780b */ /* 0x000fda0003f04200 */
[----:B------:R-:W-:Y:S05]  /*1270*/  @P0 BRA P1, `(.L_x_12) ;  /* 0x0000000000200947 */ /* 0x000fea0000800000 */
[----:B------:R-:W-:Y:S01]  /*1280*/  IMAD.MOV.U32 R62, RZ, RZ, R10 ;  /* 0x000000ffff3e7224 */ /* 0x000fe200078e000a */
[----:B------:R-:W-:Y:S01]  /*1290*/  MOV R88, 0x12e0 ;  /* 0x000012e000587802 */ /* 0x000fe20000000f00 */
[----:B------:R-:W-:Y:S02]  /*12a0*/  IMAD.MOV.U32 R63, RZ, RZ, R11 ;  /* 0x000000ffff3f7224 */ /* 0x000fe400078e000b */
[----:B------:R-:W-:Y:S02]  /*12b0*/  IMAD.MOV.U32 R54, RZ, RZ, R4 ;  /* 0x000000ffff367224 */ /* 0x000fe400078e0004 */
[----:B------:R-:W-:-:S07]  /*12c0*/  IMAD.MOV.U32 R55, RZ, RZ, R5 ;  /* 0x000000ffff377224 */ /* 0x000fce00078e0005 */
[----:B------:R-:W-:Y:S05]  /*12d0*/  CALL.REL.NOINC `($__internal_0_$__cuda_sm20_div_rn_f64_full) ;  /* 0x0000003800247944 */ /* 0x000fea0003c00000 */
[----:B------:R-:W-:Y:S02]  /*12e0*/  IMAD.MOV.U32 R2, RZ, RZ, R100 ;  /* 0x000000ffff027224 */ /* 0x000fe400078e0064 */
[----:B------:R-:W-:-:S07]  /*12f0*/  IMAD.MOV.U32 R3, RZ, RZ, R101 ;  /* 0x000000ffff037224 */ /* 0x000fce00078e0065 */
.L_x_12:
[----:B------:R-:W-:Y:S05]  /*1300*/  BSYNC.RECONVERGENT B0 ;  /* 0x0000000000007941 */ /* 0x000fea0003800200 */
.L_x_11:
[----:B------:R-:W0:Y:S01]  /*1310*/  LDC.64 R4, c[0x0][0x3c8] ;  /* 0x0000f200ff047b82 */ /* 0x000e220000000a00 */
[----:B------:R-:W0:Y:S01]  /*1320*/  LDCU.128 UR8, c[0x0][0x3b0] ;  /* 0x00007600ff0877ac */ /* 0x000e220008000c00 */
[----:B------:R-:W-:Y:S01]  /*1330*/  DADD R2, R2, -0.5 ;  /* 0xbfe0000002027429 */ /* 0x000fe20000000000 */
[----:B------:R-:W-:Y:S01]  /*1340*/  BSSY.RECONVERGENT B0, `(.L_x_13) ;  /* 0x000037a000007945 */ /* 0x000fe20003800200 */
[----:B------:R-:W-:Y:S01]  /*1350*/  IMAD.MOV.U32 R20, RZ, RZ, R106 ;  /* 0x000000ffff147224 */ /* 0x000fe200078e006a */
[----:B------:R-:W1:Y:S03]  /*1360*/  LDCU.64 UR4, c[0x0][0x3a8] ;  /* 0x00007500ff0477ac */ /* 0x000e660008000a00 */
[----:B------:R-:W1:Y:S08]  /*1370*/  LDC.64 R10, c[0x0][0x3d0] ;  /* 0x0000f400ff0a7b82 */ /* 0x000e700000000a00 */
[----:B------:R-:W2:Y:S01]  /*1380*/  LDC.64 R6, c[0x0][0x3c0] ;  /* 0x0000f000ff067b82 */ /* 0x000ea20000000a00 */
[----:B0-----:R-:W-:-:S02]  /*1390*/  DMUL R8, R4, UR10 ;  /* 0x0000000a04087c28 */ /* 0x001fc40008000000 */
[----:B-1----:R-:W-:-:S06]  /*13a0*/  DMUL R14, R10, UR4 ;  /* 0x000000040a0e7c28 */ /* 0x002fcc0008000000 */
[----:B------:R-:W-:Y:S02]  /*13b0*/  DFMA R8, R10, UR8, -R8 ;  /* 0x000000080a087c2b */ /* 0x000fe40008000808 */
[C---:B--2---:R-:W-:Y:S02]  /*13c0*/  DMUL R12, R6.reuse, UR8 ;  /* 0x00000008060c7c28 */ /* 0x044fe40008000000 */
[----:B------:R-:W-:-:S04]  /*13d0*/  DFMA R14, R6, UR10, -R14 ;  /* 0x0000000a060e7c2b */ /* 0x000fc8000800080e */
[----:B------:R-:W-:Y:S02]  /*13e0*/  DADD R42, R8, R8 ;  /* 0x00000000082a7229 */ /* 0x000fe40000000008 */
[----:B------:R-:W-:Y:S02]  /*13f0*/  DFMA R12, R4, UR4, -R12 ;  /* 0x00000004040c7c2b */ /* 0x000fe4000800080c */
[----:B------:R-:W-:-:S04]  /*1400*/  DADD R44, R14, R14 ;  /* 0x000000000e2c7229 */ /* 0x000fc8000000000e */
[-C--:B------:R-:W-:Y:S02]  /*1410*/  DMUL R42, R42, R2.reuse ;  /* 0x000000022a2a7228 */ /* 0x080fe40000000000 */
[----:B------:R-:W-:Y:S02]  /*1420*/  DADD R46, R12, R12 ;  /* 0x000000000c2e7229 */ /* 0x000fe4000000000c */
[----:B------:R-:W-:-:S06]  /*1430*/  DMUL R44, R44, R2 ;  /* 0x000000022c2c7228 */ /* 0x000fcc0000000000 */
[----:B------:R-:W-:-:S11]  /*1440*/  DMUL R46, R46, R2 ;  /* 0x000000022e2e7228 */ /* 0x000fd60000000000 */
.L_x_62:
[----:B0-----:R-:W0:Y:S01]  /*1450*/  I2F.F64 R18, R23 ;  /* 0x0000001700127312 */ /* 0x001e220000201c00 */
[----:B------:R-:W-:Y:S01]  /*1460*/  UMOV UR4, 0x54442d18 ;  /* 0x54442d1800047882 */ /* 0x000fe20000000000 */
[----:B------:R-:W-:Y:S01]  /*1470*/  UMOV UR5, 0x3ff921fb ;  /* 0x3ff921fb00057882 */ /* 0x000fe20000000000 */
[----:B------:R-:W-:Y:S01]  /*1480*/  DSETP.NEU.AND P1, PT, |R24|, +INF , PT ;  /* 0x7ff000001800742a */ /* 0x000fe20003f2d200 */
[----:B------:R-:W-:Y:S01]  /*1490*/  BSSY.RECONVERGENT B3, `(.L_x_14) ;  /* 0x000001a000037945 */ /* 0x000fe20003800200 */
[----:B------:R-:W-:Y:S01]  /*14a0*/  DMUL R48, RZ, R24 ;  /* 0x00000018ff307228 */ /* 0x000fe20000000000 */
[----:B------:R-:W-:Y:S01]  /*14b0*/  PLOP3.LUT P0, PT, PT, PT, PT, 0x80, 0x8 ;  /* 0x000000000008781c */ /* 0x000fe20003f0f070 */
[----:B0-----:R-:W-:Y:S01]  /*14c0*/  DFMA R2, R18, -UR4, R24 ;  /* 0x8000000412027c2b */ /* 0x001fe20008000018 */
[----:B------:R-:W-:Y:S01]  /*14d0*/  UMOV UR4, 0x33145c00 ;  /* 0x33145c0000047882 */ /* 0x000fe20000000000 */
[----:B------:R-:W-:-:S06]  /*14e0*/  UMOV UR5, 0x3c91a626 ;  /* 0x3c91a62600057882 */ /* 0x000fcc0000000000 */
[----:B------:R-:W-:Y:S01]  /*14f0*/  DFMA R2, R18, -UR4, R2 ;  /* 0x8000000412027c2b */ /* 0x000fe20008000002 */
[----:B------:R-:W-:Y:S01]  /*1500*/  UMOV UR4, 0x252049c0 ;  /* 0x252049c000047882 */ /* 0x000fe20000000000 */
[----:B------:R-:W-:-:S06]  /*1510*/  UMOV UR5, 0x397b839a ;  /* 0x397b839a00057882 */ /* 0x000fcc0000000000 */
[----:B------:R-:W-:Y:S01]  /*1520*/  DFMA R18, R18, -UR4, R2 ;  /* 0x8000000412127c2b */ /* 0x000fe20008000002 */
[----:B------:R-:W-:Y:S02]  /*1530*/  IMAD.MOV.U32 R2, RZ, RZ, R48 ;  /* 0x000000ffff027224 */ /* 0x000fe400078e0030 */
[----:B------:R-:W-:Y:S01]  /*1540*/  IMAD.MOV.U32 R3, RZ, RZ, R49 ;  /* 0x000000ffff037224 */ /* 0x000fe200078e0031 */
[----:B------:R-:W-:Y:S07]  /*1550*/  @!P1 BRA `(.L_x_15) ;  /* 0x0000000000349947 */ /* 0x000fee0003800000 */
[----:B------:R-:W-:Y:S01]  /*1560*/  DSETP.GE.AND P0, PT, |R24|, 2.14748364800000000000e+09, PT ;  /* 0x41e000001800742a */ /* 0x000fe20003f06200 */
[----:B------:R-:W-:Y:S01]  /*1570*/  BSSY.RECONVERGENT B4, `(.L_x_16) ;  /* 0x0000009000047945 */ /* 0x000fe20003800200 */
[----:B------:R-:W-:Y:S01]  /*1580*/  MOV R0, R23 ;  /* 0x0000001700007202 */ /* 0x000fe20000000f00 */
[----:B------:R-:W-:Y:S02]  /*1590*/  IMAD.MOV.U32 R2, RZ, RZ, R18 ;  /* 0x000000ffff027224 */ /* 0x000fe400078e0012 */
[----:B------:R-:W-:-:S09]  /*15a0*/  IMAD.MOV.U32 R3, RZ, RZ, R19 ;  /* 0x000000ffff037224 */ /* 0x000fd200078e0013 */
[----:B------:R-:W-:Y:S05]  /*15b0*/  @!P0 BRA `(.L_x_17) ;  /* 0x0000000000108947 */ /* 0x000fea0003800000 */
[----:B------:R-:W-:Y:S01]  /*15c0*/  IMAD.MOV.U32 R0, RZ, RZ, R24 ;  /* 0x000000ffff007224 */ /* 0x000fe200078e0018 */
[----:B------:R-:W-:Y:S01]  /*15d0*/  MOV R8, 0x1600 ;  /* 0x0000160000087802 */ /* 0x000fe20000000f00 */
[----:B------:R-:W-:-:S07]  /*15e0*/  IMAD.MOV.U32 R10, RZ, RZ, R25 ;  /* 0x000000ffff0a7224 */ /* 0x000fce00078e0019 */
[----:B------:R-:W-:Y:S05]  /*15f0*/  CALL.REL.NOINC `($render$__internal_trig_reduction_slowpathd) ;  /* 0x0000003800cc7944 */ /* 0x000fea0003c00000 */
.L_x_17:
[----:B------:R-:W-:Y:S05]  /*1600*/  BSYNC.RECONVERGENT B4 ;  /* 0x0000000000047941 */ /* 0x000fea0003800200 */
.L_x_16:
[----:B------:R-:W-:-:S04]  /*1610*/  LOP3.LUT R0, R0, 0x1, RZ, 0xc0, !PT ;  /* 0x0000000100007812 */ /* 0x000fc800078ec0ff */
[----:B------:R-:W-:-:S13]  /*1620*/  ISETP.NE.U32.AND P0, PT, R0, 0x1, PT ;  /* 0x000000010000780c */ /* 0x000fda0003f05070 */
.L_x_15:
[----:B------:R-:W-:Y:S05]  /*1630*/  BSYNC.RECONVERGENT B3 ;  /* 0x0000000000037941 */ /* 0x000fea0003800200 */
.L_x_14:
[----:B------:R-:W-:Y:S01]  /*1640*/  DMUL R4, R2, R2 ;  /* 0x0000000202047228 */ /* 0x000fe20000000000 */
[----:B------:R-:W-:Y:S01]  /*1650*/  IMAD.MOV.U32 R6, RZ, RZ, 0x5b27ebb1 ;  /* 0x5b27ebb1ff067424 */ /* 0x000fe200078e00ff */
[----:B------:R-:W-:Y:S01]  /*1660*/  UMOV UR4, 0x2799bcb9 ;  /* 0x2799bcb900047882 */ /* 0x000fe20000000000 */
[----:B------:R-:W-:Y:S01]  /*1670*/  IMAD.MOV.U32 R7, RZ, RZ, 0x3ef9757c ;  /* 0x3ef9757cff077424 */ /* 0x000fe200078e00ff */
[----:B------:R-:W-:Y:S01]  /*1680*/  UMOV UR5, 0x3ee48dac ;  /* 0x3ee48dac00057882 */ /* 0x000fe20000000000 */
[----:B------:R-:W-:Y:S04]  /*1690*/  BSSY.RECONVERGENT B1, `(.L_x_18) ;  /* 0x0000036000017945 */ /* 0x000fe80003800200 */
        /* <DEDUP_REMOVED lines=53> */
.L_x_19:
[----:B------:R-:W-:Y:S05]  /*19f0*/  BSYNC.RECONVERGENT B1 ;  /* 0x0000000000017941 */ /* 0x000fea0003800200 */
.L_x_18:
[----:B------:R-:W0:Y:S01]  /*1a00*/  LDCU UR4, c[0x0][0x388] ;  /* 0x00007100ff0477ac */ /* 0x000e220008000800 */
[----:B------:R-:W-:Y:S01]  /*1a10*/  IMAD.MOV.U32 R6, RZ, RZ, 0x1 ;  /* 0x00000001ff067424 */ /* 0x000fe200078e00ff */
[----:B------:R-:W-:Y:S01]  /*1a20*/  BSSY.RECONVERGENT B1, `(.L_x_20) ;  /* 0x000001e000017945 */ /* 0x000fe20003800200 */
[----:B------:R-:W-:Y:S01]  /*1a30*/  IMAD.MOV.U32 R16, RZ, RZ, R28 ;  /* 0x000000ffff107224 */ /* 0x000fe200078e001c */
[----:B------:R-:W-:Y:S01]  /*1a40*/  DSETP.NEU.AND P1, PT, |R26|, +INF , PT ;  /* 0x7ff000001a00742a */ /* 0x000fe20003f2d200 */
[----:B------:R-:W-:Y:S01]  /*1a50*/  IMAD.MOV.U32 R17, RZ, RZ, R29 ;  /* 0x000000ffff117224 */ /* 0x000fe200078e001d */
[----:B------:R-:W-:-:S05]  /*1a60*/  DFMA R50, R42, R50, R34 ;  /* 0x000000322a32722b */ /* 0x000fca0000000022 */
[----:B------:R-:W-:Y:S01]  /*1a70*/  DMUL R16, RZ, R16 ;  /* 0x00000010ff107228 */ /* 0x000fe20000000000 */
[----:B0-----:R-:W0:Y:S08]  /*1a80*/  I2F.F64.U32 R4, UR4 ;  /* 0x0000000400047d12 */ /* 0x001e300008201800 */
[----:B0-----:R-:W0:Y:S02]  /*1a90*/  MUFU.RCP64H R7, R5 ;  /* 0x0000000500077308 */ /* 0x001e240000001800 */
[----:B0-----:R-:W-:-:S08]  /*1aa0*/  DFMA R2, -R4, R6, 1 ;  /* 0x3ff000000402742b */ /* 0x001fd00000000106 */
[----:B------:R-:W-:Y:S02]  /*1ab0*/  DFMA R8, R2, R2, R2 ;  /* 0x000000020208722b */ /* 0x000fe40000000002 */
[----:B------:R-:W0:Y:S06]  /*1ac0*/  I2F.F64.U32 R2, R20 ;  /* 0x0000001400027312 */ /* 0x000e2c0000201800 */
        /* <DEDUP_REMOVED lines=12> */
[----:B------:R-:W-:Y:S01]  /*1b90*/  MOV R54, R4 ;  /* 0x0000000400367202 */ /* 0x000fe20000000f00 */
[----:B------:R-:W-:Y:S01]  /*1ba0*/  IMAD.MOV.U32 R63, RZ, RZ, R11 ;  /* 0x000000ffff3f7224 */ /* 0x000fe200078e000b */
[----:B------:R-:W-:Y:S01]  /*1bb0*/  MOV R88, 0x1be0 ;  /* 0x00001be000587802 */ /* 0x000fe20000000f00 */
[----:B------:R-:W-:-:S07]  /*1bc0*/  IMAD.MOV.U32 R55, RZ, RZ, R5 ;  /* 0x000000ffff377224 */ /* 0x000fce00078e0005 */
[----:B------:R-:W-:Y:S05]  /*1bd0*/  CALL.REL.NOINC `($__internal_0_$__cuda_sm20_div_rn_f64_full) ;  /* 0x0000002c00e47944 */ /* 0x000fea0003c00000 */
[----:B------:R-:W-:Y:S02]  /*1be0*/  IMAD.MOV.U32 R2, RZ, RZ, R100 ;  /* 0x000000ffff027224 */ /* 0x000fe400078e0064 */
[----:B------:R-:W-:-:S07]  /*1bf0*/  IMAD.MOV.U32 R3, RZ, RZ, R101 ;  /* 0x000000ffff037224 */ /* 0x000fce00078e0065 */
.L_x_21:
[----:B------:R-:W-:Y:S05]  /*1c00*/  BSYNC.RECONVERGENT B1 ;  /* 0x0000000000017941 */ /* 0x000fea0003800200 */
.L_x_20:
[----:B------:R-:W-:Y:S01]  /*1c10*/  BSSY.RECONVERGENT B3, `(.L_x_22) ;  /* 0x0000013000037945 */ /* 0x000fe20003800200 */
[----:B------:R-:W-:Y:S01]  /*1c20*/  DADD R52, R2, -0.5 ;  /* 0xbfe0000002347429 */ /* 0x000fe20000000000 */
[----:B------:R-:W-:Y:S01]  /*1c30*/  PLOP3.LUT P0, PT, PT, PT, PT, 0x80, 0x8 ;  /* 0x000000000008781c */ /* 0x000fe20003f0f070 */
[----:B------:R-:W-:Y:S02]  /*1c40*/  IMAD.MOV.U32 R2, RZ, RZ, R16 ;  /* 0x000000ffff027224 */ /* 0x000fe400078e0010 */
[----:B------:R-:W-:Y:S01]  /*1c50*/  IMAD.MOV.U32 R3, RZ, RZ, R17 ;  /* 0x000000ffff037224 */ /* 0x000fe200078e0011 */
[----:B------:R-:W-:Y:S09]  /*1c60*/  @!P1 BRA `(.L_x_23) ;  /* 0x0000000000349947 */ /* 0x000ff20003800000 */
[----:B------:R-:W-:Y:S01]  /*1c70*/  DSETP.GE.AND P0, PT, |R26|, 2.14748364800000000000e+09, PT ;  /* 0x41e000001a00742a */ /* 0x000fe20003f06200 */
[----:B------:R-:W-:Y:S01]  /*1c80*/  BSSY.RECONVERGENT B4, `(.L_x_24) ;  /* 0x0000009000047945 */ /* 0x000fe20003800200 */
[----:B------:R-:W-:Y:S02]  /*1c90*/  IMAD.MOV.U32 R0, RZ, RZ, R104 ;  /* 0x000000ffff007224 */ /* 0x000fe400078e0068 */
[----:B------:R-:W-:Y:S02]  /*1ca0*/  IMAD.MOV.U32 R2, RZ, RZ, R30 ;  /* 0x000000ffff027224 */ /* 0x000fe400078e001e */
[----:B------:R-:W-:-:S08]  /*1cb0*/  IMAD.MOV.U32 R3, RZ, RZ, R31 ;  /* 0x000000ffff037224 */ /* 0x000fd000078e001f */
[----:B------:R-:W-:Y:S05]  /*1cc0*/  @!P0 BRA `(.L_x_25) ;  /* 0x0000000000108947 */ /* 0x000fea0003800000 */
[----:B------:R-:W-:Y:S01]  /*1cd0*/  IMAD.MOV.U32 R0, RZ, RZ, R28 ;  /* 0x000000ffff007224 */ /* 0x000fe200078e001c */
[----:B------:R-:W-:Y:S01]  /*1ce0*/  MOV R8, 0x1d10 ;  /* 0x00001d1000087802 */ /* 0x000fe20000000f00 */
[----:B------:R-:W-:-:S07]  /*1cf0*/  IMAD.MOV.U32 R10, RZ, RZ, R29 ;  /* 0x000000ffff0a7224 */ /* 0x000fce00078e001d */
[----:B------:R-:W-:Y:S05]  /*1d00*/  CALL.REL.NOINC `($render$__internal_trig_reduction_slowpathd) ;  /* 0x0000003400087944 */ /* 0x000fea0003c00000 */
.L_x_25:
[----:B------:R-:W-:Y:S05]  /*1d10*/  BSYNC.RECONVERGENT B4 ;  /* 0x0000000000047941 */ /* 0x000fea0003800200 */
.L_x_24:
[----:B------:R-:W-:-:S04]  /*1d20*/  LOP3.LUT R0, R0, 0x1, RZ, 0xc0, !PT ;  /* 0x0000000100007812 */ /* 0x000fc800078ec0ff */
[----:B------:R-:W-:-:S13]  /*1d30*/  ISETP.NE.U32.AND P0, PT, R0, 0x1, PT ;  /* 0x000000010000780c */ /* 0x000fda0003f05070 */
.L_x_23:
[----:B------:R-:W-:Y:S05]  /*1d40*/  BSYNC.RECONVERGENT B3 ;  /* 0x0000000000037941 */ /* 0x000fea0003800200 */
.L_x_22:
[----:B------:R-:W-:Y:S01]  /*1d50*/  DMUL R4, R2, R2 ;  /* 0x0000000202047228 */ /* 0x000fe20000000000 */
[----:B------:R-:W-:Y:S01]  /*1d60*/  IMAD.MOV.U32 R6, RZ, RZ, 0x5b27ebb1 ;  /* 0x5b27ebb1ff067424 */ /* 0x000fe200078e00ff */
[----:B------:R-:W-:Y:S01]  /*1d70*/  UMOV UR4, 0x2799bcb9 ;  /* 0x2799bcb900047882 */ /* 0x000fe20000000000 */
[----:B------:R-:W-:Y:S01]  /*1d80*/  IMAD.MOV.U32 R7, RZ, RZ, 0x3ef9757c ;  /* 0x3ef9757cff077424 */ /* 0x000fe200078e00ff */
[----:B------:R-:W-:Y:S01]  /*1d90*/  UMOV UR5, 0x3ee48dac ;  /* 0x3ee48dac00057882 */ /* 0x000fe20000000000 */
[----:B------:R-:W-:Y:S01]  /*1da0*/  BSSY.RECONVERGENT B1, `(.L_x_26) ;  /* 0x0000039000017945 */ /* 0x000fe20003800200 */
[----:B------:R-:W-:Y:S01]  /*1db0*/  DSETP.NEU.AND P2, PT, |R24|, +INF , PT ;  /* 0x7ff000001800742a */ /* 0x000fe20003f4d200 */
[----:B------:R-:W-:Y:S01]  /*1dc0*/  PLOP3.LUT P1, PT, PT, PT, PT, 0x80, 0x8 ;  /* 0x000000000008781c */ /* 0x000fe20003f2f070 */
[----:B------:R-:W-:Y:S02]  /*1dd0*/  DMUL R12, R38, R52 ;  /* 0x00000034260c7228 */ /* 0x000fe40000000000 */
        /* <DEDUP_REMOVED lines=44> */
[----:B------:R-:W-:-:S06]  /*20a0*/  MOV R8, RZ ;  /* 0x000000ff00087202 */ /* 0x000fcc0000000f00 */
        /* <DEDUP_REMOVED lines=8> */
.L_x_27:
[----:B------:R-:W-:Y:S05]  /*2130*/  BSYNC.RECONVERGENT B1 ;  /* 0x0000000000017941 */ /* 0x000fea0003800200 */
.L_x_26:
[----:B------:R-:W-:Y:S01]  /*2140*/  BSSY.RECONVERGENT B3, `(.L_x_28) ;  /* 0x0000012000037945 */ /* 0x000fe20003800200 */
[----:B------:R-:W-:Y:S01]  /*2150*/  DFMA R50, R12, R4, R50 ;  /* 0x000000040c32722b */ /* 0x000fe20000000032 */
[----:B------:R-:W-:Y:S02]  /*2160*/  IMAD.MOV.U32 R2, RZ, RZ, R48 ;  /* 0x000000ffff027224 */ /* 0x000fe400078e0030 */
[----:B------:R-:W-:Y:S01]  /*2170*/  IMAD.MOV.U32 R3, RZ, RZ, R49 ;  /* 0x000000ffff037224 */ /* 0x000fe200078e0031 */
[----:B------:R-:W-:Y:S07]  /*2180*/  @!P2 BRA `(.L_x_29) ;  /* 0x000000000034a947 */ /* 0x000fee0003800000 */
        /* <DEDUP_REMOVED lines=10> */
.L_x_31:
[----:B------:R-:W-:Y:S05]  /*2230*/  BSYNC.RECONVERGENT B4 ;  /* 0x0000000000047941 */ /* 0x000fea0003800200 */
.L_x_30:
[----:B------:R-:W-:-:S04]  /*2240*/  LOP3.LUT R0, R0, 0x1, RZ, 0xc0, !PT ;  /* 0x0000000100007812 */ /* 0x000fc800078ec0ff */
[----:B------:R-:W-:-:S13]  /*2250*/  ISETP.NE.U32.AND P1, PT, R0, 0x1, PT ;  /* 0x000000010000780c */ /* 0x000fda0003f25070 */
.L_x_29:
[----:B------:R-:W-:Y:S05]  /*2260*/  BSYNC.RECONVERGENT B3 ;  /* 0x0000000000037941 */ /* 0x000fea0003800200 */
.L_x_28:
[----:B------:R-:W-:Y:S01]  /*2270*/  DMUL R4, R2, R2 ;  /* 0x0000000202047228 */ /* 0x000fe20000000000 */
[----:B------:R-:W-:Y:S01]  /*2280*/  IMAD.MOV.U32 R6, RZ, RZ, 0x5b27ebb1 ;  /* 0x5b27ebb1ff067424 */ /* 0x000fe200078e00ff */
[----:B------:R-:W-:Y:S01]  /*2290*/  UMOV UR4, 0x2799bcb9 ;  /* 0x2799bcb900047882 */ /* 0x000fe20000000000 */
[----:B------:R-:W-:Y:S01]  /*22a0*/  IMAD.MOV.U32 R7, RZ, RZ, 0x3ef9757c ;  /* 0x3ef9757cff077424 */ /* 0x000fe200078e00ff */
[----:B------:R-:W-:Y:S01]  /*22b0*/  UMOV UR5, 0x3ee48dac ;  /* 0x3ee48dac00057882 */ /* 0x000fe20000000000 */
[----:B------:R-:W-:Y:S01]  /*22c0*/  BSSY.RECONVERGENT B1, `(.L_x_32) ;  /* 0x0000038000017945 */ /* 0x000fe20003800200 */
[----:B------:R-:W-:Y:S01]  /*22d0*/  DSETP.NEU.AND P2, PT, |R26|, +INF , PT ;  /* 0x7ff000001a00742a */ /* 0x000fe20003f4d200 */
[----:B------:R-:W-:Y:S02]  /*22e0*/  PLOP3.LUT P0, PT, PT, PT, PT, 0x80, 0x8 ;  /* 0x000000000008781c */ /* 0x000fe40003f0f070 */
        /* <DEDUP_REMOVED lines=53> */
.L_x_33:
[----:B------:R-:W-:Y:S05]  /*2640*/  BSYNC.RECONVERGENT B1 ;  /* 0x0000000000017941 */ /* 0x000fea0003800200 */
.L_x_32:
[----:B------:R-:W-:Y:S01]  /*2650*/  BSSY.RECONVERGENT B3, `(.L_x_34) ;  /* 0x0000012000037945 */ /* 0x000fe20003800200 */
[----:B------:R-:W-:Y:S01]  /*2660*/  DFMA R54, R44, R54, R36 ;  /* 0x000000362c36722b */ /* 0x000fe20000000024 */
        /* <DEDUP_REMOVED lines=13> */
.L_x_37:
[----:B------:R-:W-:Y:S05]  /*2740*/  BSYNC.RECONVERGENT B4 ;  /* 0x0000000000047941 */ /* 0x000fea0003800200 */
.L_x_36:
[----:B------:R-:W-:-:S04]  /*2750*/  LOP3.LUT R0, R0, 0x1, RZ, 0xc0, !PT ;  /* 0x0000000100007812 */ /* 0x000fc800078ec0ff */
[----:B------:R-:W-:-:S13]  /*2760*/  ISETP.NE.U32.AND P0, PT, R0, 0x1, PT ;  /* 0x000000010000780c */ /* 0x000fda0003f05070 */
.L_x_35:
[----:B------:R-:W-:Y:S05]  /*2770*/  BSYNC.RECONVERGENT B3 ;  /* 0x0000000000037941 */ /* 0x000fea0003800200 */
.L_x_34:
        /* <DEDUP_REMOVED lines=62> */
.L_x_39:
[----:B------:R-:W-:Y:S05]  /*2b60*/  BSYNC.RECONVERGENT B1 ;  /* 0x0000000000017941 */ /* 0x000fea0003800200 */
.L_x_38:
[----:B------:R-:W-:Y:S01]  /*2b70*/  BSSY.RECONVERGENT B3, `(.L_x_40) ;  /* 0x0000012000037945 */ /* 0x000fe20003800200 */
[----:B------:R-:W-:-:S03]  /*2b80*/  DFMA R54, R12, R4, R54 ;  /* 0x000000040c36722b */ /* 0x000fc60000000036 */
[----:B------:R-:W-:Y:S08]  /*2b90*/  @!P2 BRA `(.L_x_41) ;  /* 0x00000000003ca947 */ /* 0x000ff00003800000 */
        /* <DEDUP_REMOVED lines=10> */
[----:B------:R-:W-:Y:S01]  /*2c40*/  MOV R48, R2 ;  /* 0x0000000200307202 */ /* 0x000fe20000000f00 */
[----:B------:R-:W-:-:S07]  /*2c50*/  IMAD.MOV.U32 R49, RZ, RZ, R3 ;  /* 0x000000ffff317224 */ /* 0x000fce00078e0003 */
.L_x_43:
[----:B------:R-:W-:Y:S05]  /*2c60*/  BSYNC.RECONVERGENT B4 ;  /* 0x0000000000047941 */ /* 0x000fea0003800200 */
.L_x_42:
[----:B------:R-:W-:-:S04]  /*2c70*/  LOP3.LUT R0, R0, 0x1, RZ, 0xc0, !PT ;  /* 0x0000000100007812 */ /* 0x000fc800078ec0ff */
[----:B------:R-:W-:-:S13]  /*2c80*/  ISETP.NE.U32.AND P1, PT, R0, 0x1, PT ;  /* 0x000000010000780c */ /* 0x000fda0003f25070 */
.L_x_41:
[----:B------:R-:W-:Y:S05]  /*2c90*/  BSYNC.RECONVERGENT B3 ;  /* 0x0000000000037941 */ /* 0x000fea0003800200 */
.L_x_40:
        /* <DEDUP_REMOVED lines=61> */
.L_x_45:
[----:B------:R-:W-:Y:S05]  /*3070*/  BSYNC.RECONVERGENT B1 ;  /* 0x0000000000017941 */ /* 0x000fea0003800200 */
.L_x_44:
        /* <DEDUP_REMOVED lines=13> */
[----:B------:R-:W-:Y:S02]  /*3150*/  IMAD.MOV.U32 R16, RZ, RZ, R2 ;  /* 0x000000ffff107224 */ /* 0x000fe400078e0002 */
[----:B------:R-:W-:-:S07]  /*3160*/  IMAD.MOV.U32 R17, RZ, RZ, R3 ;  /* 0x000000ffff117224 */ /* 0x000fce00078e0003 */
.L_x_49:
[----:B------:R-:W-:Y:S05]  /*3170*/  BSYNC.RECONVERGENT B4 ;  /* 0x0000000000047941 */ /* 0x000fea0003800200 */
.L_x_48:
[----:B------:R-:W-:-:S04]  /*3180*/  LOP3.LUT R0, R0, 0x1, RZ, 0xc0, !PT ;  /* 0x0000000100007812 */ /* 0x000fc800078ec0ff */
[----:B------:R-:W-:-:S13]  /*3190*/  ISETP.NE.U32.AND P0, PT, R0, 0x1, PT ;  /* 0x000000010000780c */ /* 0x000fda0003f05070 */
.L_x_47:
[----:B------:R-:W-:Y:S05]  /*31a0*/  BSYNC.RECONVERGENT B3 ;  /* 0x0000000000037941 */ /* 0x000fea0003800200 */
.L_x_46:
[----:B------:R-:W-:Y:S01]  /*31b0*/  DMUL R2, R16, R16 ;  /* 0x0000001010027228 */ /* 0x000fe20000000000 */
[----:B------:R-:W-:Y:S01]  /*31c0*/  IMAD.MOV.U32 R4, RZ, RZ, 0x5b27ebb1 ;  /* 0x5b27ebb1ff047424 */ /* 0x000fe200078e00ff */
[----:B------:R-:W-:Y:S01]  /*31d0*/  MOV R5, 0x3ef9757c ;  /* 0x3ef9757c00057802 */ /* 0x000fe20000000f00 */
        /* <DEDUP_REMOVED lines=56> */
.L_x_51:
[----:B------:R-:W-:Y:S05]  /*3560*/  BSYNC.RECONVERGENT B1 ;  /* 0x0000000000017941 */ /* 0x000fea0003800200 */
.L_x_50:
[----:B------:R-:W0:Y:S01]  /*3570*/  LDCU UR4, c[0x0][0x380] ;  /* 0x00007000ff0477ac */ /* 0x000e220008000800 */
[----:B------:R-:W-:Y:S01]  /*3580*/  BSSY.RECONVERGENT B1, `(.L_x_52) ;  /* 0x0000150000017945 */ /* 0x000fe20003800200 */
[----:B0-----:R-:W-:-:S09]  /*3590*/  UISETP.GE.AND UP0, UPT, UR4, 0x1, UPT ;  /* 0x000000010400788c */ /* 0x001fd2000bf06270 */
[----:B------:R-:W-:Y:S05]  /*35a0*/  BRA.U !UP0, `(.L_x_53) ;  /* 0x0000001108e87547 */ /* 0x000fea000b800000 */
[----:B------:R-:W0:Y:S01]  /*35b0*/  LDC.64 R4, c[0x0][0x3d0] ;  /* 0x0000f400ff047b82 */ /* 0x000e220000000a00 */
[----:B------:R-:W1:Y:S01]  /*35c0*/  LDCU.128 UR8, c[0x0][0x390] ;  /* 0x00007200ff0877ac */ /* 0x000e620008000c00 */
[----:B------:R-:W-:Y:S01]  /*35d0*/  IMAD.MOV.U32 R12, RZ, RZ, 0x0 ;  /* 0x00000000ff0c7424 */ /* 0x000fe200078e00ff */
[----:B------:R-:W2:Y:S01]  /*35e0*/  LDCU.64 UR12, c[0x0][0x400] ;  /* 0x00008000ff0c77ac */ /* 0x000ea20008000a00 */
[----:B------:R-:W3:Y:S01]  /*35f0*/  LDCU.64 UR14, c[0x0][0x420] ;  /* 0x00008400ff0e77ac */ /* 0x000ee20008000a00 */
[----:B------:R-:W4:Y:S01]  /*3600*/  LDCU.64 UR16, c[0x0][0x428] ;  /* 0x00008500ff1077ac */ /* 0x000f220008000a00 */
[----:B------:R-:W5:Y:S01]  /*3610*/  LDCU.64 UR18, c[0x0][0x418] ;  /* 0x00008300ff1277ac */ /* 0x000f620008000a00 */
[----:B-1----:R-:W-:Y:S02]  /*3620*/  DADD R50, R50, -UR8 ;  /* 0x8000000832327e29 */ /* 0x002fe40008000000 */
[----:B------:R-:W-:Y:S01]  /*3630*/  DADD R54, R54, -UR10 ;  /* 0x8000000a36367e29 */ /* 0x000fe20008000000 */
[----:B------:R-:W1:Y:S01]  /*3640*/  LDCU.64 UR8, c[0x0][0x3a0] ;  /* 0x00007400ff0877ac */ /* 0x000e620008000a00 */
[----:B0-----:R-:W-:Y:S01]  /*3650*/  DADD R4, R4, R4 ;  /* 0x0000000004047229 */ /* 0x001fe20000000004 */
[----:B------:R-:W0:Y:S05]  /*3660*/  LDCU.64 UR10, c[0x0][0x408] ;  /* 0x00008100ff0a77ac */ /* 0x000e2a0008000a00 */
[----:B------:R-:W-:Y:S01]  /*3670*/  DSETP.MAX.AND P0, P1, |R50|, |R54|, PT ;  /* 0x400000363200722a */ /* 0x000fe2000390f200 */
[----:B------:R-:W-:Y:S01]  /*3680*/  IMAD.MOV.U32 R0, RZ, RZ, R50 ;  /* 0x000000ffff007224 */ /* 0x000fe200078e0032 */
[----:B------:R-:W2:Y:S01]  /*3690*/  LDCU.64 UR20, c[0x0][0x3f8] ;  /* 0x00007f00ff1477ac */ /* 0x000ea20008000a00 */
[----:B------:R-:W-:Y:S01]  /*36a0*/  DMUL R4, R52, R4 ;  /* 0x0000000434047228 */ /* 0x000fe20000000000 */
[----:B------:R-:W-:Y:S01]  /*36b0*/  IMAD.MOV.U32 R7, RZ, RZ, R55 ;  /* 0x000000ffff077224 */ /* 0x000fe200078e0037 */
[----:B------:R-:W3:Y:S01]  /*36c0*/  LDCU.64 UR22, c[0x0][0x3f0] ;  /* 0x00007e00ff1677ac */ /* 0x000ee20008000a00 */
[----:B------:R-:W3:Y:S05]  /*36d0*/  LDCU.64 UR24, c[0x0][0x3e8] ;  /* 0x00007d00ff1877ac */ /* 0x000eea0008000a00 */
[----:B------:R-:W-:Y:S01]  /*36e0*/  DFMA R4, R4, R2, R18 ;  /* 0x000000020404722b */ /* 0x000fe20000000012 */
[----:B------:R-:W-:Y:S01]  /*36f0*/  IMAD.MOV.U32 R2, RZ, RZ, R51 ;  /* 0x000000ffff027224 */ /* 0x000fe200078e0033 */
[----:B------:R-:W-:Y:S01]  /*3700*/  UIADD3 UR4, UPT, UPT, -UR4, URZ, URZ ;  /* 0x000000ff04047290 */ /* 0x000fe2000fffe1ff */
[----:B------:R-:W-:-:S02]  /*3710*/  IMAD.MOV.U32 R3, RZ, RZ, R54 ;  /* 0x000000ffff037224 */ /* 0x000fc400078e0036 */
[----:B0-----:R-:W-:Y:S01]  /*3720*/  IMAD.U32 R16, RZ, RZ, UR10 ;  /* 0x0000000aff107e24 */ /* 0x001fe2000f8e00ff */
[----:B------:R-:W-:Y:S02]  /*3730*/  FSEL R9, |R2|, |R7|, P0 ;  /* 0x4000000702097208 */ /* 0x000fe40000000200 */
[----:B-1----:R-:W-:Y:S01]  /*3740*/  DADD R52, R4, -UR8 ;  /* 0x8000000804347e29 */ /* 0x002fe20008000000 */
[----:B------:R-:W-:Y:S01]  /*3750*/  @P1 LOP3.LUT R9, R7, 0x80000, RZ, 0xfc, !PT ;  /* 0x0008000007091812 */ /* 0x000fe200078efcff */
[----:B------:R-:W0:Y:S01]  /*3760*/  LDCU.64 UR8, c[0x0][0x410] ;  /* 0x00008200ff0877ac */ /* 0x000e220008000a00 */
[----:B------:R-:W-:Y:S01]  /*3770*/  SEL R4, R0, R3, P0 ;  /* 0x0000000300047207 */ /* 0x000fe20000000000 */
[----:B------:R-:W-:Y:S01]  /*3780*/  DSETP.MIN.AND P0, P1, |R50|, |R54|, PT ;  /* 0x400000363200722a */ /* 0x000fe20003900200 */
[----:B------:R-:W-:Y:S02]  /*3790*/  IMAD.U32 R17, RZ, RZ, UR11 ;  /* 0x0000000bff117e24 */ /* 0x000fe4000f8e00ff */
[----:B------:R-:W-:-:S03]  /*37a0*/  IMAD.MOV.U32 R5, RZ, RZ, R9 ;  /* 0x000000ffff057224 */ /* 0x000fc600078e0009 */
[----:B------:R-:W-:Y:S01]  /*37b0*/  SEL R2, R0, R3, P0 ;  /* 0x0000000300027207 */ /* 0x000fe20000000000 */
[----:B------:R-:W-:Y:S02]  /*37c0*/  IMAD.MOV.U32 R0, RZ, RZ, R53 ;  /* 0x000000ffff007224 */ /* 0x000fe400078e0035 */
[C-C-:B------:R-:W-:Y:S01]  /*37d0*/  DSETP.MAX.AND P4, P5, |R52|.reuse, R4.reuse, PT ;  /* 0x000000043400722a */ /* 0x140fe20003d8f200 */
[----:B------:R-:W-:Y:S01]  /*37e0*/  IMAD.MOV.U32 R7, RZ, RZ, R5 ;  /* 0x000000ffff077224 */ /* 0x000fe200078e0005 */
[----:B------:R-:W-:Y:S01]  /*37f0*/  DSETP.MIN.AND P2, P3, |R52|, R4, PT ;  /* 0x000000043400722a */ /* 0x000fe20003b40200 */
[----:B------:R-:W-:-:S03]  /*3800*/  IMAD.MOV.U32 R3, RZ, RZ, R4 ;  /* 0x000000ffff037224 */ /* 0x000fc600078e0004 */
[----:B------:R-:W-:Y:S01]  /*3810*/  FSEL R9, |R0|, R7, P4 ;  /* 0x0000000700097208 */ /* 0x000fe20002000200 */
[----:B------:R-:W-:Y:S02]  /*3820*/  IMAD.MOV.U32 R0, RZ, RZ, R52 ;  /* 0x000000ffff007224 */ /* 0x000fe400078e0034 */
[----:B0-----:R-:W-:Y:S02]  /*3830*/  IMAD.U32 R18, RZ, RZ, UR8 ;  /* 0x00000008ff127e24 */ /* 0x001fe4000f8e00ff */
[----:B------:R-:W-:Y:S01]  /*3840*/  IMAD.U32 R19, RZ, RZ, UR9 ;  /* 0x00000009ff137e24 */ /* 0x000fe2000f8e00ff */
[----:B------:R-:W-:Y:S01]  /*3850*/  SEL R6, R0, R3, P4 ;  /* 0x0000000300067207 */ /* 0x000fe20002000000 */
[----:B------:R-:W-:Y:S01]  /*3860*/  IMAD.MOV.U32 R0, RZ, RZ, R53 ;  /* 0x000000ffff007224 */ /* 0x000fe200078e0035 */
[----:B------:R-:W-:-:S04]  /*3870*/  @P5 LOP3.LUT R9, R7, 0x80000, RZ, 0xfc, !PT ;  /* 0x0008000007095812 */ /* 0x000fc800078efcff */
[----:B------:R-:W-:Y:S01]  /*3880*/  FSEL R13, |R0|, R5, P2 ;  /* 0x00000005000d7208 */ /* 0x000fe20001000200 */
[----:B------:R-:W-:Y:S01]  /*3890*/  IMAD.MOV.U32 R7, RZ, RZ, R9 ;  /* 0x000000ffff077224 */ /* 0x000fe200078e0009 */
[----:B------:R-:W-:Y:S02]  /*38a0*/  MOV R0, R52 ;  /* 0x0000003400007202 */ /* 0x000fe40000000f00 */
[----:B------:R-:W-:Y:S02]  /*38b0*/  @P3 LOP3.LUT R13, R5, 0x80000, RZ, 0xfc, !PT ;  /* 0x00080000050d3812 */ /* 0x000fe400078efcff */
[----:B------:R-:W-:Y:S02]  /*38c0*/  LOP3.LUT R8, R7, 0xffc00000, RZ, 0xc0, !PT ;  /* 0xffc0000007087812 */ /* 0x000fe400078ec0ff */
[----:B------:R-:W-:Y:S01]  /*38d0*/  SEL R4, R0, R3, P2 ;  /* 0x0000000300047207 */ /* 0x000fe20001000000 */
[----:B------:R-:W-:Y:S01]  /*38e0*/  IMAD.MOV.U32 R0, RZ, RZ, R51 ;  /* 0x000000ffff007224 */ /* 0x000fe200078e0033 */
[----:B------:R-:W-:Y:S01]  /*38f0*/  LOP3.LUT R9, R8, 0x7fd00000, RZ, 0x3c, !PT ;  /* 0x7fd0000008097812 */ /* 0x000fe200078e3cff */
[----:B------:R-:W-:-:S02]  /*3900*/  IMAD.MOV.U32 R3, RZ, RZ, R55 ;  /* 0x000000ffff037224 */ /* 0x000fc400078e0037 */
[----:B------:R-:W-:Y:S02]  /*3910*/  IMAD.MOV.U32 R5, RZ, RZ, R13 ;  /* 0x000000ffff057224 */ /* 0x000fe400078e000d */
[----:B------:R-:W-:Y:S01]  /*3920*/  IMAD.MOV.U32 R8, RZ, RZ, RZ ;  /* 0x000000ffff087224 */ /* 0x000fe200078e00ff */
[----:B------:R-:W-:Y:S01]  /*3930*/  FSEL R11, |R0|, |R3|, P0 ;  /* 0x40000003000b7208 */ /* 0x000fe20000000200 */
[----:B------:R-:W-:Y:S01]  /*3940*/  IMAD.MOV.U32 R13, RZ, RZ, 0x3fd80000 ;  /* 0x3fd80000ff0d7424 */ /* 0x000fe200078e00ff */
[----:B------:R-:W-:Y:S01]  /*3950*/  @P1 LOP3.LUT R11, R3, 0x80000, RZ, 0xfc, !PT ;  /* 0x00080000030b1812 */ /* 0x000fe200078efcff */
[----:B------:R-:W-:Y:S01]  /*3960*/  DSETP.NEU.AND P1, PT, R6, +INF , PT ;  /* 0x7ff000000600742a */ /* 0x000fe20003f2d000 */
[----:B------:R-:W-:Y:S01]  /*3970*/  IMAD.U32 R0, RZ, RZ, UR4 ;  /* 0x00000004ff007e24 */ /* 0x000fe2000f8e00ff */
[----:B------:R-:W-:Y:S02]  /*3980*/  DMUL R4, R4, R8 ;  /* 0x0000000804047228 */ /* 0x000fe40000000000 */
[----:B------:R-:W-:-:S06]  /*3990*/  IMAD.MOV.U32 R3, RZ, RZ, R11 ;  /* 0x000000ffff037224 */ /* 0x000fcc00078e000b */
[----:B------:R-:W-:Y:S02]  /*39a0*/  DMUL R2, R2, R8 ;  /* 0x0000000802027228 */ /* 0x000fe40000000000 */
[----:B------:R-:W-:Y:S02]  /*39b0*/  DMUL R10, R4, R4 ;  /* 0x00000004040a7228 */ /* 0x000fe40000000000 */
[----:B------:R-:W-:Y:S01]  /*39c0*/  DMUL R4, R6, R8 ;  /* 0x0000000806047228 */ /* 0x000fe20000000000 */
[----:B--2---:R-:W-:Y:S02]  /*39d0*/  IMAD.U32 R6, RZ, RZ, UR20 ;  /* 0x00000014ff067e24 */ /* 0x004fe4000f8e00ff */
[----:B------:R-:W-:-:S03]  /*39e0*/  IMAD.U32 R7, RZ, RZ, UR21 ;  /* 0x00000015ff077e24 */ /* 0x000fc6000f8e00ff */
[----:B------:R-:W-:-:S08]  /*39f0*/  DFMA R10, R2, R2, R10 ;  /* 0x00000002020a722b */ /* 0x000fd0000000000a */
[----:B------:R-:W-:Y:S01]  /*3a00*/  DFMA R10, R4, R4, R10 ;  /* 0x00000004040a722b */ /* 0x000fe2000000000a */
[----:B------:R-:W-:-:S05]  /*3a10*/  IMAD.MOV.U32 R4, RZ, RZ, RZ ;  /* 0x000000ffff047224 */ /* 0x000fca00078e00ff */
[----:B------:R-:W0:Y:S02]  /*3a20*/  MUFU.RSQ64H R5, R11 ;  /* 0x0000000b00057308 */ /* 0x000e240000001c00 */
[----:B0-----:R-:W-:-:S08]  /*3a30*/  DMUL R2, R4, R4 ;  /* 0x0000000404027228 */ /* 0x001fd00000000000 */
[----:B------:R-:W-:Y:S01]  /*3a40*/  DFMA R2, R10, -R2, 1 ;  /* 0x3ff000000a02742b */ /* 0x000fe20000000802 */
[----:B----4-:R-:W-:Y:S02]  /*3a50*/  IMAD.U32 R10, RZ, RZ, UR16 ;  /* 0x00000010ff0a7e24 */ /* 0x010fe4000f8e00ff */
[----:B------:R-:W-:-:S05]  /*3a60*/  IMAD.U32 R11, RZ, RZ, UR17 ;  /* 0x00000011ff0b7e24 */ /* 0x000fca000f8e00ff */
[----:B------:R-:W-:Y:S02]  /*3a70*/  DFMA R12, R2, R12, 0.5 ;  /* 0x3fe00000020c742b */ /* 0x000fe4000000000c */
[----:B------:R-:W-:Y:S02]  /*3a80*/  DMUL R14, R4, R2 ;  /* 0x00000002040e7228 */ /* 0x000fe40000000000 */
[----:B------:R-:W-:-:S06]  /*3a90*/  DADD R2, |R50|, |R54| ;  /* 0x0000000032027229 */ /* 0x000fcc0000000636 */
[----:B------:R-:W-:Y:S02]  /*3aa0*/  DFMA R12, R12, R14, R4 ;  /* 0x0000000e0c0c722b */ /* 0x000fe40000000004 */
[----:B------:R-:W-:Y:S01]  /*3ab0*/  DADD R2, |R52|, R2 ;  /* 0x0000000034027229 */ /* 0x000fe20000000202 */
[----:B------:R-:W-:Y:S01]  /*3ac0*/  MOV R14, UR12 ;  /* 0x0000000c000e7c02 */ /* 0x000fe20008000f00 */
[----:B------:R-:W-:-:S04]  /*3ad0*/  IMAD.U32 R15, RZ, RZ, UR13 ;  /* 0x0000000dff0f7e24 */ /* 0x000fc8000f8e00ff */
[----:B------:R-:W-:Y:S02]  /*3ae0*/  DMUL R12, R8, R12 ;  /* 0x0000000c080c7228 */ /* 0x000fe40000000000 */
[C---:B------:R-:W-:Y:S01]  /*3af0*/  DADD R4, R2.reuse, +INF ;  /* 0x7ff0000002047429 */ /* 0x040fe20000000000 */
[----:B-----5:R-:W-:Y:S01]  /*3b00*/  IMAD.U32 R8, RZ, RZ, UR18 ;  /* 0x00000012ff087e24 */ /* 0x020fe2000f8e00ff */
[----:B------:R-:W-:Y:S01]  /*3b10*/  DSETP.GT.AND P0, PT, R2, RZ, PT ;  /* 0x000000ff0200722a */ /* 0x000fe20003f04000 */
[----:B------:R-:W-:-:S07]  /*3b20*/  IMAD.U32 R9, RZ, RZ, UR19 ;  /* 0x00000013ff097e24 */ /* 0x000fce000f8e00ff */
[----:B------:R-:W-:Y:S01]  /*3b30*/  FSEL R2, R12, R4, P0 ;  /* 0x000000040c027208 */ /* 0x000fe20000000000 */
[----:B---3--:R-:W-:Y:S01]  /*3b40*/  IMAD.U32 R12, RZ, RZ, UR14 ;  /* 0x0000000eff0c7e24 */ /* 0x008fe2000f8e00ff */
[----:B------:R-:W-:Y:S01]  /*3b50*/  FSEL R4, R13, R5, P0 ;  /* 0x000000050d047208 */ /* 0x000fe20000000000 */
[----:B------:R-:W-:Y:S01]  /*3b60*/  IMAD.U32 R13, RZ, RZ, UR15 ;  /* 0x0000000fff0d7e24 */ /* 0x000fe2000f8e00ff */
[----:B------:R-:W-:Y:S01]  /*3b70*/  FSEL R2, R2, RZ, P1 ;  /* 0x000000ff02027208 */ /* 0x000fe20000800000 */
[----:B------:R-:W-:Y:S01]  /*3b80*/  IMAD.U32 R5, RZ, RZ, UR23 ;  /* 0x00000017ff057e24 */ /* 0x000fe2000f8e00ff */
[----:B------:R-:W-:Y:S01]  /*3b90*/  FSEL R3, R4, RZ, P1 ;  /* 0x000000ff04037208 */ /* 0x000fe20000800000 */
[----:B------:R-:W-:-:S05]  /*3ba0*/  IMAD.U32 R4, RZ, RZ, UR22 ;  /* 0x00000016ff047e24 */ /* 0x000fca000f8e00ff */
[-C--:B------:R-:W-:Y:S02]  /*3bb0*/  DMUL R48, R50, R2.reuse ;  /* 0x0000000232307228 */ /* 0x080fe40000000000 */
[-C--:B------:R-:W-:Y:S02]  /*3bc0*/  DMUL R50, R54, R2.reuse ;  /* 0x0000000236327228 */ /* 0x080fe40000000000 */
[----:B------:R-:W-:Y:S01]  /*3bd0*/  DMUL R52, R52, R2 ;  /* 0x0000000234347228 */ /* 0x000fe20000000000 */
[----:B------:R-:W-:Y:S01]  /*3be0*/  IMAD.U32 R2, RZ, RZ, UR24 ;  /* 0x00000018ff027e24 */ /* 0x000fe2000f8e00ff */
[----:B------:R-:W-:-:S09]  /*3bf0*/  MOV R3, UR25 ;  /* 0x0000001900037c02 */ /* 0x000fd20008000f00 */
.L_x_60:
[----:B------:R-:W2:Y:S01]  /*3c00*/  LDG.E.64 R94, desc[UR6][R2.64] ;  /* 0x00000006025e7981 */ /* 0x000ea2000c1e1b00 */
[----:B------:R-:W2:Y:S03]  /*3c10*/  LDCU.128 UR8, c[0x0][0x430] ;  /* 0x00008600ff0877ac */ /* 0x000ea60008000c00 */
[----:B------:R-:W3:Y:S01]  /*3c20*/  LDG.E.64 R58, desc[UR6][R4.64] ;  /* 0x00000006043a7981 */ /* 0x000ee2000c1e1b00 */
[----:B------:R-:W0:Y:S03]  /*3c30*/  LDCU.64 UR4, c[0x0][0x440] ;  /* 0x00008800ff0477ac */ /* 0x000e260008000a00 */
[----:B------:R-:W0:Y:S04]  /*3c40*/  LDG.E.64 R102, desc[UR6][R6.64] ;  /* 0x0000000606667981 */ /* 0x000e28000c1e1b00 */
[----:B------:R-:W4:Y:S04]  /*3c50*/  LDG.E.64 R80, desc[UR6][R14.64] ;  /* 0x000000060e507981 */ /* 0x000f28000c1e1b00 */
[----:B------:R-:W5:Y:S04]  /*3c60*/  LDG.E.64 R66, desc[UR6][R18.64] ;  /* 0x0000000612427981 */ /* 0x000f68000c1e1b00 */
[----:B------:R-:W5:Y:S04]  /*3c70*/  LDG.E.64 R70, desc[UR6][R12.64] ;  /* 0x000000060c467981 */ /* 0x000f68000c1e1b00 */
[----:B------:R-:W5:Y:S04]  /*3c80*/  LDG.E.64 R98, desc[UR6][R10.64] ;  /* 0x000000060a627981 */ /* 0x000f68000c1e1b00 */
[----:B------:R-:W5:Y:S04]  /*3c90*/  LDG.E.64 R84, desc[UR6][R16.64] ;  /* 0x0000000610547981 */ /* 0x000f68000c1e1b00 */
[----:B------:R-:W5:Y:S01]  /*3ca0*/  LDG.E.64 R60, desc[UR6][R8.64] ;  /* 0x00000006083c7981 */ /* 0x000f62000c1e1b00 */
[----:B------:R-:W-:Y:S01]  /*3cb0*/  BSSY.RECONVERGENT B2, `(.L_x_54) ;  /* 0x0000075000027945 */ /* 0x000fe20003800200 */
[----:B--2---:R-:W-:-:S02]  /*3cc0*/  DADD R94, R94, UR8 ;  /* 0x000000085e5e7e29 */ /* 0x004fc40008000000 */
[----:B---3--:R-:W-:Y:S02]  /*3cd0*/  DADD R58, R58, UR10 ;  /* 0x0000000a3a3a7e29 */ /* 0x008fe40008000000 */
[----:B0-----:R-:W-:Y:S02]  /*3ce0*/  DADD R102, R102, UR4 ;  /* 0x0000000466667e29 */ /* 0x001fe40008000000 */
[----:B----4-:R-:W-:Y:S02]  /*3cf0*/  DADD R80, R80, UR8 ;  /* 0x0000000850507e29 */ /* 0x010fe40008000000 */
[----:B-----5:R-:W-:Y:S02]  /*3d00*/  DADD R66, R66, UR4 ;  /* 0x0000000442427e29 */ /* 0x020fe40008000000 */
[----:B------:R-:W-:-:S04]  /*3d10*/  DADD R70, R70, UR10 ;  /* 0x0000000a46467e29 */ /* 0x000fc80008000000 */
[----:B------:R-:W-:Y:S02]  /*3d20*/  DADD R90, -R94, R80 ;  /* 0x000000005e5a7229 */ /* 0x000fe40000000150 */
[----:B------:R-:W-:Y:S01]  /*3d30*/  DADD R98, R98, UR4 ;  /* 0x0000000462627e29 */ /* 0x000fe20008000000 */
[----:B------:R-:W0:Y:S01]  /*3d40*/  LDCU.64 UR4, c[0x0][0x3a0] ;  /* 0x00007400ff0477ac */ /* 0x000e220008000a00 */
[----:B------:R-:W-:Y:S02]  /*3d50*/  DADD R92, -R102, R66 ;  /* 0x00000000665c7229 */ /* 0x000fe40000000142 */
[----:B------:R-:W-:Y:S02]  /*3d60*/  DADD R84, R84, UR10 ;  /* 0x0000000a54547e29 */ /* 0x000fe40008000000 */
[----:B------:R-:W-:Y:S02]  /*3d70*/  DADD R56, -R58, R70 ;  /* 0x000000003a387229 */ /* 0x000fe40000000146 */
[----:B------:R-:W-:Y:S01]  /*3d80*/  DADD R60, R60, UR8 ;  /* 0x000000083c3c7e29 */ /* 0x000fe20008000000 */
[----:B------:R-:W1:Y:S01]  /*3d90*/  LDCU.128 UR8, c[0x0][0x390] ;  /* 0x00007200ff0877ac */ /* 0x000e620008000c00 */
[----:B------:R-:W-:-:S02]  /*3da0*/  DADD R64, -R102, R98 ;  /* 0x0000000066407229 */ /* 0x000fc40000000162 */
[----:B------:R-:W-:Y:S02]  /*3db0*/  DADD R72, -R58, R84 ;  /* 0x000000003a487229 */ /* 0x000fe40000000154 */
[----:B------:R-:W-:Y:S02]  /*3dc0*/  DMUL R62, R92, R56 ;  /* 0x000000385c3e7228 */ /* 0x000fe40000000000 */
[----:B------:R-:W-:Y:S02]  /*3dd0*/  DADD R54, -R94, R60 ;  /* 0x000000005e367229 */ /* 0x000fe4000000013c */
[----:B------:R-:W-:-:S04]  /*3de0*/  DMUL R74, R90, R64 ;  /* 0x000000405a4a7228 */ /* 0x000fc80000000000 */
[----:B------:R-:W-:-:S04]  /*3df0*/  DFMA R64, R72, R64, -R62 ;  /* 0x000000404840722b */ /* 0x000fc8000000083e */
[-C--:B------:R-:W-:Y:S02]  /*3e00*/  DFMA R74, R92, R54.reuse, -R74 ;  /* 0x000000365c4a722b */ /* 0x080fe4000000084a */
[----:B------:R-:W-:-:S04]  /*3e10*/  DMUL R54, R72, R54 ;  /* 0x0000003648367228 */ /* 0x000fc80000000000 */
[----:B------:R-:W-:Y:S02]  /*3e20*/  IMAD.MOV.U32 R62, RZ, RZ, R64 ;  /* 0x000000ffff3e7224 */ /* 0x000fe400078e0040 */
[----:B------:R-:W-:Y:S02]  /*3e30*/  DSETP.MAX.AND P0, P1, |R64|, |R74|, PT ;  /* 0x4000004a4000722a */ /* 0x000fe4000390f200 */
[----:B------:R-:W-:Y:S01]  /*3e40*/  DFMA R56, R90, R56, -R54 ;  /* 0x000000385a38722b */ /* 0x000fe20000000836 */
[----:B------:R-:W-:Y:S01]  /*3e50*/  IMAD.MOV.U32 R63, RZ, RZ, R75 ;  /* 0x000000ffff3f7224 */ /* 0x000fe200078e004b */
[----:B------:R-:W-:Y:S01]  /*3e60*/  DADD R82, |R64|, |R74| ;  /* 0x0000000040527229 */ /* 0x000fe2000000064a */
[----:B------:R-:W-:Y:S02]  /*3e70*/  IMAD.MOV.U32 R54, RZ, RZ, R65 ;  /* 0x000000ffff367224 */ /* 0x000fe400078e0041 */
[----:B------:R-:W-:-:S03]  /*3e80*/  IMAD.MOV.U32 R55, RZ, RZ, R74 ;  /* 0x000000ffff377224 */ /* 0x000fc600078e004a */
[----:B------:R-:W-:Y:S01]  /*3e90*/  FSEL R69, |R54|, |R63|, P0 ;  /* 0x4000003f36457208 */ /* 0x000fe20000000200 */
[----:B------:R-:W-:Y:S01]  /*3ea0*/  IMAD.MOV.U32 R54, RZ, RZ, R64 ;  /* 0x000000ffff367224 */ /* 0x000fe200078e0040 */
[----:B------:R-:W-:Y:S02]  /*3eb0*/  DADD R82, |R56|, R82 ;  /* 0x0000000038527229 */ /* 0x000fe40000000252 */
[----:B------:R-:W-:Y:S01]  /*3ec0*/  @P1 LOP3.LUT R69, R63, 0x80000, RZ, 0xfc, !PT ;  /* 0x000800003f451812 */ /* 0x000fe200078efcff */
[----:B------:R-:W-:Y:S01]  /*3ed0*/  IMAD.MOV.U32 R63, RZ, RZ, R74 ;  /* 0x000000ffff3f7224 */ /* 0x000fe200078e004a */
[----:B------:R-:W-:Y:S01]  /*3ee0*/  SEL R54, R54, R55, P0 ;  /* 0x0000003736367207 */ /* 0x000fe20000000000 */
[----:B------:R-:W-:Y:S02]  /*3ef0*/  DSETP.MIN.AND P0, P1, |R64|, |R74|, PT ;  /* 0x4000004a4000722a */ /* 0x000fe40003900200 */
[----:B------:R-:W-:Y:S02]  /*3f00*/  IMAD.MOV.U32 R55, RZ, RZ, R69 ;  /* 0x000000ffff377224 */ /* 0x000fe400078e0045 */
[----:B------:R-:W-:-:S02]  /*3f10*/  IMAD.MOV.U32 R69, RZ, RZ, R57 ;  /* 0x000000ffff457224 */ /* 0x000fc400078e0039 */
[----:B------:R-:W-:Y:S01]  /*3f20*/  IMAD.MOV.U32 R76, RZ, RZ, R55 ;  /* 0x000000ffff4c7224 */ /* 0x000fe200078e0037 */
[----:B------:R-:W-:Y:S01]  /*3f30*/  SEL R68, R62, R63, P0 ;  /* 0x0000003f3e447207 */ /* 0x000fe20000000000 */
[C-C-:B------:R-:W-:Y:S01]  /*3f40*/  DSETP.MAX.AND P4, P5, |R56|.reuse, R54.reuse, PT ;  /* 0x000000363800722a */ /* 0x140fe20003d8f200 */
[----:B------:R-:W-:Y:S01]  /*3f50*/  IMAD.MOV.U32 R62, RZ, RZ, R56 ;  /* 0x000000ffff3e7224 */ /* 0x000fe200078e0038 */
[----:B------:R-:W-:Y:S01]  /*3f60*/  DSETP.MIN.AND P2, P3, |R56|, R54, PT ;  /* 0x000000363800722a */ /* 0x000fe20003b40200 */
[----:B------:R-:W-:-:S03]  /*3f70*/  IMAD.MOV.U32 R63, RZ, RZ, R54 ;  /* 0x000000ffff3f7224 */ /* 0x000fc600078e0036 */
[----:B------:R-:W-:Y:S01]  /*3f80*/  FSEL R79, |R69|, R76, P4 ;  /* 0x0000004c454f7208 */ /* 0x000fe20002000200 */
[----:B------:R-:W-:Y:S01]  /*3f90*/  IMAD.MOV.U32 R69, RZ, RZ, R55 ;  /* 0x000000ffff457224 */ /* 0x000fe200078e0037 */
[----:B------:R-:W-:Y:S01]  /*3fa0*/  SEL R62, R62, R63, P4 ;  /* 0x0000003f3e3e7207 */ /* 0x000fe20002000000 */
[----:B------:R-:W-:-:S05]  /*3fb0*/  IMAD.MOV.U32 R55, RZ, RZ, R56 ;  /* 0x000000ffff377224 */ /* 0x000fca00078e0038 */
[----:B------:R-:W-:Y:S02]  /*3fc0*/  @P5 LOP3.LUT R79, R76, 0x80000, RZ, 0xfc, !PT ;  /* 0x000800004c4f5812 */ /* 0x000fe400078efcff */
[----:B------:R-:W-:Y:S01]  /*3fd0*/  MOV R76, R54 ;  /* 0x00000036004c7202 */ /* 0x000fe20000000f00 */
[----:B------:R-:W-:Y:S02]  /*3fe0*/  IMAD.MOV.U32 R54, RZ, RZ, R57 ;  /* 0x000000ffff367224 */ /* 0x000fe400078e0039 */
[----:B------:R-:W-:Y:S01]  /*3ff0*/  IMAD.MOV.U32 R63, RZ, RZ, R79 ;  /* 0x000000ffff3f7224 */ /* 0x000fe200078e004f */
[----:B------:R-:W-:Y:S02]  /*4000*/  SEL R76, R55, R76, P2 ;  /* 0x0000004c374c7207 */ /* 0x000fe40001000000 */
[----:B------:R-:W-:Y:S02]  /*4010*/  FSEL R77, |R54|, R69, P2 ;  /* 0x00000045364d7208 */ /* 0x000fe40001000200 */
[----:B------:R-:W-:-:S02]  /*4020*/  LOP3.LUT R54, R63, 0xffc00000, RZ, 0xc0, !PT ;  /* 0xffc000003f367812 */ /* 0x000fc400078ec0ff */
[----:B------:R-:W-:Y:S01]  /*4030*/  @P3 LOP3.LUT R77, R69, 0x80000, RZ, 0xfc, !PT ;  /* 0x00080000454d3812 */ /* 0x000fe200078efcff */
[----:B------:R-:W-:Y:S01]  /*4040*/  IMAD.MOV.U32 R69, RZ, RZ, R75 ;  /* 0x000000ffff457224 */ /* 0x000fe200078e004b */
[----:B------:R-:W-:Y:S01]  /*4050*/  LOP3.LUT R55, R54, 0x7fd00000, RZ, 0x3c, !PT ;  /* 0x7fd0000036377812 */ /* 0x000fe200078e3cff */
[----:B------:R-:W-:-:S05]  /*4060*/  IMAD.MOV.U32 R54, RZ, RZ, R65 ;  /* 0x000000ffff367224 */ /* 0x000fca00078e0041 */
[----:B------:R-:W-:Y:S01]  /*4070*/  FSEL R79, |R54|, |R69|, P0 ;  /* 0x40000045364f7208 */ /* 0x000fe20000000200 */
[----:B------:R-:W-:Y:S01]  /*4080*/  IMAD.MOV.U32 R54, RZ, RZ, RZ ;  /* 0x000000ffff367224 */ /* 0x000fe200078e00ff */
[----:B------:R-:W-:Y:S01]  /*4090*/  @P1 LOP3.LUT R79, R69, 0x80000, RZ, 0xfc, !PT ;  /* 0x00080000454f1812 */ /* 0x000fe200078efcff */
[----:B------:R-:W-:Y:S02]  /*40a0*/  DSETP.GT.AND P0, PT, R82, RZ, PT ;  /* 0x000000ff5200722a */ /* 0x000fe40003f04000 */
[----:B------:R-:W-:Y:S02]  /*40b0*/  DSETP.NEU.AND P1, PT, R62, +INF , PT ;  /* 0x7ff000003e00742a */ /* 0x000fe40003f2d000 */
[----:B------:R-:W-:Y:S01]  /*40c0*/  DMUL R76, R76, R54 ;  /* 0x000000364c4c7228 */ /* 0x000fe20000000000 */
[----:B------:R-:W-:-:S06]  /*40d0*/  IMAD.MOV.U32 R69, RZ, RZ, R79 ;  /* 0x000000ffff457224 */ /* 0x000fcc00078e004f */
[----:B------:R-:W-:Y:S02]  /*40e0*/  DMUL R68, R68, R54 ;  /* 0x0000003644447228 */ /* 0x000fe40000000000 */
[----:B------:R-:W-:Y:S02]  /*40f0*/  DMUL R78, R76, R76 ;  /* 0x0000004c4c4e7228 */ /* 0x000fe40000000000 */
[----:B------:R-:W-:-:S06]  /*4100*/  DMUL R76, R62, R54 ;  /* 0x000000363e4c7228 */ /* 0x000fcc0000000000 */
[----:B------:R-:W-:Y:S01]  /*4110*/  DFMA R78, R68, R68, R78 ;  /* 0x00000044444e722b */ /* 0x000fe2000000004e */
[----:B------:R-:W-:Y:S02]  /*4120*/  IMAD.MOV.U32 R68, RZ, RZ, 0x0 ;  /* 0x00000000ff447424 */ /* 0x000fe400078e00ff */
[----:B------:R-:W-:-:S05]  /*4130*/  IMAD.MOV.U32 R69, RZ, RZ, 0x3fd80000 ;  /* 0x3fd80000ff457424 */ /* 0x000fca00078e00ff */
[----:B------:R-:W-:Y:S01]  /*4140*/  DFMA R86, R76, R76, R78 ;  /* 0x0000004c4c56722b */ /* 0x000fe2000000004e */
[----:B------:R-:W-:-:S05]  /*4150*/  IMAD.MOV.U32 R78, RZ, RZ, RZ ;  /* 0x000000ffff4e7224 */ /* 0x000fca00078e00ff */
[----:B------:R-:W2:Y:S02]  /*4160*/  MUFU.RSQ64H R79, R87 ;  /* 0x00000057004f7308 */ /* 0x000ea40000001c00 */
[----:B--2---:R-:W-:-:S08]  /*4170*/  DMUL R76, R78, R78 ;  /* 0x0000004e4e4c7228 */ /* 0x004fd00000000000 */
[----:B------:R-:W-:-:S08]  /*4180*/  DFMA R76, R86, -R76, 1 ;  /* 0x3ff00000564c742b */ /* 0x000fd0000000084c */
[----:B------:R-:W-:Y:S02]  /*4190*/  DFMA R68, R76, R68, 0.5 ;  /* 0x3fe000004c44742b */ /* 0x000fe40000000044 */
[----:B------:R-:W-:-:S08]  /*41a0*/  DMUL R76, R78, R76 ;  /* 0x0000004c4e4c7228 */ /* 0x000fd00000000000 */
[----:B------:R-:W-:Y:S02]  /*41b0*/  DFMA R76, R68, R76, R78 ;  /* 0x0000004c444c722b */ /* 0x000fe4000000004e */
[----:B------:R-:W-:-:S06]  /*41c0*/  DADD R68, R82, +INF ;  /* 0x7ff0000052447429 */ /* 0x000fcc0000000000 */
[----:B------:R-:W-:-:S10]  /*41d0*/  DMUL R76, R54, R76 ;  /* 0x0000004c364c7228 */ /* 0x000fd40000000000 */
[----:B------:R-:W-:Y:S02]  /*41e0*/  FSEL R54, R76, R68, P0 ;  /* 0x000000444c367208 */ /* 0x000fe40000000000 */
[----:B------:R-:W-:Y:S02]  /*41f0*/  FSEL R68, R77, R69, P0 ;  /* 0x000000454d447208 */ /* 0x000fe40000000000 */
[----:B------:R-:W-:Y:S02]  /*4200*/  FSEL R54, R54, RZ, P1 ;  /* 0x000000ff36367208 */ /* 0x000fe40000800000 */
[----:B------:R-:W-:Y:S01]  /*4210*/  FSEL R55, R68, RZ, P1 ;  /* 0x000000ff44377208 */ /* 0x000fe20000800000 */
[----:B------:R-:W-:-:S05]  /*4220*/  IMAD.MOV.U32 R68, RZ, RZ, 0x1 ;  /* 0x00000001ff447424 */ /* 0x000fca00078e00ff */
[-C--:B------:R-:W-:Y:S02]  /*4230*/  DMUL R74, R74, R54.reuse ;  /* 0x000000364a4a7228 */ /* 0x080fe40000000000 */
[-C--:B------:R-:W-:Y:S02]  /*4240*/  DMUL R64, R64, R54.reuse ;  /* 0x0000003640407228 */ /* 0x080fe40000000000 */
[----:B------:R-:W-:-:S04]  /*4250*/  DMUL R56, R56, R54 ;  /* 0x0000003638387228 */ /* 0x000fc80000000000 */
[----:B------:R-:W-:Y:S02]  /*4260*/  DMUL R62, R50, R74 ;  /* 0x0000004a323e7228 */ /* 0x000fe40000000000 */
[----:B------:R-:W-:-:S06]  /*4270*/  DMUL R78, R94, R64 ;  /* 0x000000405e4e7228 */ /* 0x000fcc0000000000 */
[----:B------:R-:W-:Y:S02]  /*4280*/  DFMA R54, R48, R64, R62 ;  /* 0x000000403036722b */ /* 0x000fe4000000003e */
[----:B-1----:R-:W-:Y:S02]  /*4290*/  DMUL R62, R74, UR10 ;  /* 0x0000000a4a3e7c28 */ /* 0x002fe40008000000 */
[----:B------:R-:W-:-:S04]  /*42a0*/  DFMA R78, -R58, R74, -R78 ;  /* 0x0000004a3a4e722b */ /* 0x000fc8000000094e */
[-C--:B------:R-:W-:Y:S02]  /*42b0*/  DFMA R54, R52, R56.reuse, R54 ;  /* 0x000000383436722b */ /* 0x080fe40000000036 */
[----:B------:R-:W-:Y:S02]  /*42c0*/  DFMA R62, R64, UR8, R62 ;  /* 0x00000008403e7c2b */ /* 0x000fe4000800003e */
[----:B------:R-:W-:Y:S02]  /*42d0*/  DFMA R78, -R102, R56, R78 ;  /* 0x00000038664e722b */ /* 0x000fe4000000014e */
[----:B------:R-:W1:Y:S04]  /*42e0*/  MUFU.RCP64H R69, R55 ;  /* 0x0000003700457308 */ /* 0x000e680000001800 */
[----:B0-----:R-:W-:-:S08]  /*42f0*/  DFMA R62, R56, UR4, R62 ;  /* 0x00000004383e7c2b */ /* 0x001fd0000800003e */
[----:B------:R-:W-:Y:S02]  /*4300*/  DADD R62, R78, R62 ;  /* 0x000000004e3e7229 */ /* 0x000fe4000000003e */
[----:B-1----:R-:W-:-:S08]  /*4310*/  DFMA R76, -R54, R68, 1 ;  /* 0x3ff00000364c742b */ /* 0x002fd00000000144 */
[----:B------:R-:W-:-:S08]  /*4320*/  DFMA R76, R76, R76, R76 ;  /* 0x0000004c4c4c722b */ /* 0x000fd0000000004c */
[----:B------:R-:W-:-:S08]  /*4330*/  DFMA R76, R68, R76, R68 ;  /* 0x0000004c444c722b */ /* 0x000fd00000000044 */
[----:B------:R-:W-:-:S08]  /*4340*/  DFMA R68, -R54, R76, 1 ;  /* 0x3ff000003644742b */ /* 0x000fd0000000014c */
[----:B------:R-:W-:-:S08]  /*4350*/  DFMA R68, R76, R68, R76 ;  /* 0x000000444c44722b */ /* 0x000fd0000000004c */
[----:B------:R-:W-:-:S08]  /*4360*/  DMUL R100, R62, -R68 ;  /* 0x800000443e647228 */ /* 0x000fd00000000000 */
[--C-:B------:R-:W-:Y:S02]  /*4370*/  DFMA R76, -R54, R100, -R62.reuse ;  /* 0x00000064364c722b */ /* 0x100fe4000000093e */
[----:B------:R-:W-:-:S06]  /*4380*/  DADD R62, -RZ, -R62 ;  /* 0x00000000ff3e7229 */ /* 0x000fcc000000093e */
[----:B------:R-:W-:-:S04]  /*4390*/  DFMA R100, R68, R76, R100 ;  /* 0x0000004c4464722b */ /* 0x000fc80000000064 */
[----:B------:R-:W-:-:S06]  /*43a0*/  FSETP.GEU.AND P1, PT, |R63|, 6.5827683646048100446e-37, PT ;  /* 0x036000003f00780b */ /* 0x000fcc0003f2e200 */
[----:B------:R-:W-:-:S05]  /*43b0*/  FFMA R68, RZ, R55, R101 ;  /* 0x00000037ff447223 */ /* 0x000fca0000000065 */
[----:B------:R-:W-:-:S13]  /*43c0*/  FSETP.GT.AND P0, PT, |R68|, 1.469367938527859385e-39, PT ;  /* 0x001000004400780b */ /* 0x000fda0003f04200 */
[----:B------:R-:W-:Y:S05]  /*43d0*/  @P0 BRA P1, `(.L_x_55) ;  /* 0x0000000000080947 */ /* 0x000fea0000800000 */
[----:B------:R-:W-:-:S07]  /*43e0*/  MOV R88, 0x4400 ;  /* 0x0000440000587802 */ /* 0x000fce0000000f00 */
[----:B------:R-:W-:Y:S05]  /*43f0*/  CALL.REL.NOINC `($__internal_0_$__cuda_sm20_div_rn_f64_full) ;  /* 0x0000000400dc7944 */ /* 0x000fea0003c00000 */
.L_x_55:
[----:B------:R-:W-:Y:S05]  /*4400*/  BSYNC.RECONVERGENT B2 ;  /* 0x0000000000027941 */ /* 0x000fea0003800200 */
.L_x_54:
[----:B------:R-:W-:Y:S01]  /*4410*/  DSETP.GT.AND P0, PT, R100, RZ, PT ;  /* 0x000000ff6400722a */ /* 0x000fe20003f04000 */
[----:B------:R-:W-:-:S13]  /*4420*/  BSSY.RELIABLE B2, `(.L_x_56) ;  /* 0x000003d000027945 */ /* 0x000fda0003800100 */
[----:B------:R-:W-:Y:S05]  /*4430*/  @!P0 BRA `(.L_x_57) ;  /* 0x0000000000dc8947 */ /* 0x000fea0003800000 */
[----:B------:R-:W0:Y:S01]  /*4440*/  LDCU.128 UR8, c[0x0][0x390] ;  /* 0x00007200ff0877ac */ /* 0x000e220008000c00 */
[----:B------:R-:W-:Y:S01]  /*4450*/  DADD R82, -R80, R60 ;  /* 0x0000000050527229 */ /* 0x000fe2000000013c */
[----:B------:R-:W-:Y:S01]  /*4460*/  LOP3.LUT P1, RZ, R22, 0xff, RZ, 0xc0, !PT ;  /* 0x000000ff16ff7812 */ /* 0x000fe2000782c0ff */
[--C-:B------:R-:W-:Y:S01]  /*4470*/  DADD R76, R58, -R70.reuse ;  /* 0x000000003a4c7229 */ /* 0x100fe20000000846 */
[----:B------:R-:W1:Y:S01]  /*4480*/  LDCU.64 UR4, c[0x0][0x3a0] ;  /* 0x00007400ff0477ac */ /* 0x000e620008000a00 */
[----:B------:R-:W-:Y:S02]  /*4490*/  DADD R86, -R84, R70 ;  /* 0x0000000054567229 */ /* 0x000fe40000000146 */
[----:B------:R-:W-:Y:S02]  /*44a0*/  DADD R68, R94, -R60 ;  /* 0x000000005e447229 */ /* 0x000fe4000000083c */
[-C--:B0-----:R-:W-:Y:S02]  /*44b0*/  DFMA R62, R48, R100.reuse, UR8 ;  /* 0x00000008303e7e2b */ /* 0x081fe40008000064 */
[----:B------:R-:W-:-:S02]  /*44c0*/  DFMA R54, R50, R100, UR10 ;  /* 0x0000000a32367e2b */ /* 0x000fc40008000064 */
[----:B-1----:R-:W-:-:S04]  /*44d0*/  DFMA R100, R52, R100, UR4 ;  /* 0x0000000434647e2b */ /* 0x002fc80008000064 */
[----:B------:R-:W-:Y:S02]  /*44e0*/  DADD R94, -R94, R62 ;  /* 0x000000005e5e7229 */ /* 0x000fe4000000013e */
[----:B------:R-:W-:Y:S02]  /*44f0*/  DADD R58, -R58, R54 ;  /* 0x000000003a3a7229 */ /* 0x000fe40000000136 */
[--C-:B------:R-:W-:Y:S02]  /*4500*/  DADD R96, -R102, R100.reuse ;  /* 0x0000000066607229 */ /* 0x100fe40000000164 */
[----:B------:R-:W-:Y:S02]  /*4510*/  DADD R88, -R66, R100 ;  /* 0x0000000042587229 */ /* 0x000fe40000000164 */
[--C-:B------:R-:W-:Y:S02]  /*4520*/  DADD R84, -R84, R54.reuse ;  /* 0x0000000054547229 */ /* 0x100fe40000000136 */
[----:B------:R-:W-:-:S02]  /*4530*/  DADD R70, -R70, R54 ;  /* 0x0000000046467229 */ /* 0x000fc40000000136 */
[--C-:B------:R-:W-:Y:S02]  /*4540*/  DADD R80, -R80, R62.reuse ;  /* 0x0000000050507229 */ /* 0x100fe4000000013e */
[----:B------:R-:W-:Y:S02]  /*4550*/  DADD R60, -R60, R62 ;  /* 0x000000003c3c7229 */ /* 0x000fe4000000013e */
[----:B------:R-:W-:Y:S02]  /*4560*/  DMUL R54, R90, R96 ;  /* 0x000000605a367228 */ /* 0x000fe40000000000 */
[----:B------:R-:W-:Y:S02]  /*4570*/  DADD R66, -R66, R98 ;  /* 0x0000000042427229 */ /* 0x000fe40000000162 */
[----:B------:R-:W-:Y:S02]  /*4580*/  DMUL R62, R82, R88 ;  /* 0x00000058523e7228 */ /* 0x000fe40000000000 */
[----:B------:R-:W-:-:S02]  /*4590*/  DMUL R78, R92, R58 ;  /* 0x0000003a5c4e7228 */ /* 0x000fc40000000000 */
[----:B------:R-:W-:Y:S02]  /*45a0*/  DADD R102, R102, -R98 ;  /* 0x0000000066667229 */ /* 0x000fe40000000862 */
[----:B------:R-:W-:Y:S02]  /*45b0*/  DADD R98, -R98, R100 ;  /* 0x0000000062627229 */ /* 0x000fe40000000164 */
[----:B------:R-:W-:Y:S02]  /*45c0*/  DFMA R92, R92, R94, -R54 ;  /* 0x0000005e5c5c722b */ /* 0x000fe40000000836 */
[C---:B------:R-:W-:Y:S02]  /*45d0*/  DMUL R54, R66.reuse, R84 ;  /* 0x0000005442367228 */ /* 0x040fe40000000000 */
[----:B------:R-:W-:Y:S02]  /*45e0*/  DFMA R62, R66, R80, -R62 ;  /* 0x00000050423e722b */ /* 0x000fe4000000083e */
[----:B------:R-:W-:-:S02]  /*45f0*/  DFMA R78, R72, R96, -R78 ;  /* 0x00000060484e722b */ /* 0x000fc4000000084e */
[----:B------:R-:W-:Y:S02]  /*4600*/  DMUL R72, R72, R94 ;  /* 0x0000005e48487228 */ /* 0x000fe40000000000 */
[----:B------:R-:W-:Y:S02]  /*4610*/  DMUL R66, R68, R98 ;  /* 0x0000006244427228 */ /* 0x000fe40000000000 */
[C---:B------:R-:W-:Y:S02]  /*4620*/  DMUL R80, R86.reuse, R80 ;  /* 0x0000005056507228 */ /* 0x040fe40000000000 */
[----:B------:R-:W-:Y:S02]  /*4630*/  DFMA R54, R86, R88, -R54 ;  /* 0x000000585636722b */ /* 0x000fe40000000836 */
[----:B------:R-:W-:Y:S02]  /*4640*/  DMUL R62, R74, R62 ;  /* 0x0000003e4a3e7228 */ /* 0x000fe40000000000 */
[----:B------:R-:W-:-:S02]  /*4650*/  DFMA R72, R90, R58, -R72 ;  /* 0x0000003a5a48722b */ /* 0x000fc40000000848 */
[C---:B------:R-:W-:Y:S02]  /*4660*/  DMUL R58, R102.reuse, R70 ;  /* 0x00000046663a7228 */ /* 0x040fe40000000000 */
[----:B------:R-:W-:Y:S02]  /*4670*/  DFMA R66, R102, R60, -R66 ;  /* 0x0000003c6642722b */ /* 0x000fe40000000842 */
[----:B------:R-:W-:Y:S02]  /*4680*/  DMUL R92, R74, R92 ;  /* 0x0000005c4a5c7228 */ /* 0x000fe40000000000 */
[----:B------:R-:W-:Y:S02]  /*4690*/  DFMA R80, R82, R84, -R80 ;  /* 0x000000545250722b */ /* 0x000fe40000000850 */
[----:B------:R-:W-:Y:S02]  /*46a0*/  DFMA R54, R64, R54, R62 ;  /* 0x000000364036722b */ /* 0x000fe4000000003e */
[----:B------:R-:W-:-:S02]  /*46b0*/  DMUL R60, R76, R60 ;  /* 0x0000003c4c3c7228 */ /* 0x000fc40000000000 */
[----:B------:R-:W-:Y:S02]  /*46c0*/  DFMA R58, R76, R98, -R58 ;  /* 0x000000624c3a722b */ /* 0x000fe4000000083a */
[----:B------:R-:W-:Y:S02]  /*46d0*/  DMUL R66, R74, R66 ;  /* 0x000000424a427228 */ /* 0x000fe40000000000 */
[----:B------:R-:W-:Y:S02]  /*46e0*/  DFMA R78, R64, R78, R92 ;  /* 0x0000004e404e722b */ /* 0x000fe4000000005c */
[----:B------:R-:W-:Y:S02]  /*46f0*/  DFMA R54, R56, R80, R54 ;  /* 0x000000503836722b */ /* 0x000fe40000000036 */
[----:B------:R-:W-:Y:S02]  /*4700*/  DFMA R60, R68, R70, -R60 ;  /* 0x00000046443c722b */ /* 0x000fe4000000083c */
[----:B------:R-:W-:-:S02]  /*4710*/  DFMA R58, R64, R58, R66 ;  /* 0x0000003a403a722b */ /* 0x000fc40000000042 */
[----:B------:R-:W-:Y:S02]  /*4720*/  DFMA R72, R56, R72, R78 ;  /* 0x000000483848722b */ /* 0x000fe4000000004e */
[----:B------:R-:W-:Y:S01]  /*4730*/  DSETP.GT.AND P0, PT, R54, RZ, PT ;  /* 0x000000ff3600722a */ /* 0x000fe20003f04000 */
[----:B------:R-:W-:-:S03]  /*4740*/  MOV R54, 0x1 ;  /* 0x0000000100367802 */ /* 0x000fc60000000f00 */
[----:B------:R-:W-:Y:S02]  /*4750*/  DFMA R58, R56, R60, R58 ;  /* 0x0000003c383a722b */ /* 0x000fe4000000003a */
[----:B------:R-:W-:-:S06]  /*4760*/  DSETP.LEU.OR P0, PT, R72, RZ, !P0 ;  /* 0x000000ff4800722a */ /* 0x000fcc000470b400 */
[----:B------:R-:W-:-:S14]  /*4770*/  DSETP.LEU.OR P0, PT, R58, RZ, P0 ;  /* 0x000000ff3a00722a */ /* 0x000fdc000070b400 */
[----:B------:R-:W-:Y:S05]  /*4780*/  @!P1 BRA P0, `(.L_x_58) ;  /* 0x0000000000189947 */ /* 0x000fea0000000000 */
[----:B------:R-:W-:Y:S05]  /*4790*/  BREAK.RELIABLE B2 ;  /* 0x0000000000027942 */ /* 0x000fea0003800100 */
[----:B------:R-:W-:Y:S05]  /*47a0*/  BRA `(.L_x_59) ;  /* 0x0000000000787947 */ /* 0x000fea0003800000 */
.L_x_57:
[----:B------:R-:W-:Y:S01]  /*47b0*/  LOP3.LUT P0, RZ, R22, 0xff, RZ, 0xc0, !PT ;  /* 0x000000ff16ff7812 */ /* 0x000fe2000780c0ff */
[----:B------:R-:W-:-:S12]  /*47c0*/  IMAD.MOV.U32 R54, RZ, RZ, 0x1 ;  /* 0x00000001ff367424 */ /* 0x000fd800078e00ff */
[----:B------:R-:W-:Y:S05]  /*47d0*/  @P0 BREAK.RELIABLE B2 ;  /* 0x0000000000020942 */ /* 0x000fea0003800100 */
[----:B------:R-:W-:Y:S05]  /*47e0*/  @P0 BRA `(.L_x_59) ;  /* 0x0000000000680947 */ /* 0x000fea0003800000 */
.L_x_58:
[----:B------:R-:W-:Y:S05]  /*47f0*/  BSYNC.RELIABLE B2 ;  /* 0x0000000000027941 */ /* 0x000fea0003800100 */
.L_x_56:
[----:B------:R-:W-:Y:S01]  /*4800*/  IADD3 R8, P0, PT, R8, 0x8, RZ ;  /* 0x0000000808087810 */ /* 0x000fe20007f1e0ff */
[----:B------:R-:W-:Y:S01]  /*4810*/  VIADD R0, R0, 0x1 ;  /* 0x0000000100007836 */ /* 0x000fe20000000000 */
[----:B------:R-:W-:Y:S02]  /*4820*/  IADD3 R10, P5, PT, R10, 0x8, RZ ;  /* 0x000000080a0a7810 */ /* 0x000fe40007fbe0ff */
[----:B------:R-:W-:Y:S01]  /*4830*/  IADD3 R12, P6, PT, R12, 0x8, RZ ;  /* 0x000000080c0c7810 */ /* 0x000fe20007fde0ff */
[----:B------:R-:W-:Y:S01]  /*4840*/  IMAD.X R9, RZ, RZ, R9, P0 ;  /* 0x000000ffff097224 */ /* 0x000fe200000e0609 */
[----:B------:R-:W-:Y:S01]  /*4850*/  ISETP.NE.AND P0, PT, R0, RZ, PT ;  /* 0x000000ff0000720c */ /* 0x000fe20003f05270 */
[----:B------:R-:W-:Y:S01]  /*4860*/  IMAD.X R11, RZ, RZ, R11, P5 ;  /* 0x000000ffff0b7224 */ /* 0x000fe200028e060b */
[----:B------:R-:W-:Y:S01]  /*4870*/  IADD3 R18, P1, PT, R18, 0x8, RZ ;  /* 0x0000000812127810 */ /* 0x000fe20007f3e0ff */
[----:B------:R-:W-:Y:S01]  /*4880*/  IMAD.X R13, RZ, RZ, R13, P6 ;  /* 0x000000ffff0d7224 */ /* 0x000fe200030e060d */
[----:B------:R-:W-:-:S02]  /*4890*/  IADD3 R16, P2, PT, R16, 0x8, RZ ;  /* 0x0000000810107810 */ /* 0x000fc40007f5e0ff */
[----:B------:R-:W-:Y:S01]  /*48a0*/  IADD3 R14, P3, PT, R14, 0x8, RZ ;  /* 0x000000080e0e7810 */ /* 0x000fe20007f7e0ff */
[----:B------:R-:W-:Y:S01]  /*48b0*/  IMAD.X R19, RZ, RZ, R19, P1 ;  /* 0x000000ffff137224 */ /* 0x000fe200008e0613 */
[----:B------:R-:W-:Y:S01]  /*48c0*/  IADD3 R6, P4, PT, R6, 0x8, RZ ;  /* 0x0000000806067810 */ /* 0x000fe20007f9e0ff */
[----:B------:R-:W-:Y:S01]  /*48d0*/  IMAD.X R17, RZ, RZ, R17, P2 ;  /* 0x000000ffff117224 */ /* 0x000fe200010e0611 */
[----:B------:R-:W-:Y:S01]  /*48e0*/  IADD3 R4, P5, PT, R4, 0x8, RZ ;  /* 0x0000000804047810 */ /* 0x000fe20007fbe0ff */
[----:B------:R-:W-:Y:S01]  /*48f0*/  IMAD.X R15, RZ, RZ, R15, P3 ;  /* 0x000000ffff0f7224 */ /* 0x000fe200018e060f */
[----:B------:R-:W-:Y:S01]  /*4900*/  IADD3 R2, P6, PT, R2, 0x8, RZ ;  /* 0x0000000802027810 */ /* 0x000fe20007fde0ff */
[----:B------:R-:W-:Y:S02]  /*4910*/  IMAD.X R7, RZ, RZ, R7, P4 ;  /* 0x000000ffff077224 */ /* 0x000fe400020e0607 */
[----:B------:R-:W-:Y:S02]  /*4920*/  IMAD.X R5, RZ, RZ, R5, P5 ;  /* 0x000000ffff057224 */ /* 0x000fe400028e0605 */
[----:B------:R-:W-:Y:S01]  /*4930*/  IMAD.X R3, RZ, RZ, R3, P6 ;  /* 0x000000ffff037224 */ /* 0x000fe200030e0603 */
[----:B------:R-:W-:Y:S07]  /*4940*/  @P0 BRA `(.L_x_60) ;  /* 0xfffffff000ac0947 */ /* 0x000fee000383ffff */
.L_x_53:
[----:B------:R-:W-:Y:S02]  /*4950*/  LOP3.LUT P0, RZ, R22, 0xff, RZ, 0xc0, !PT ;  /* 0x000000ff16ff7812 */ /* 0x000fe4000780c0ff */
[----:B------:R-:W-:-:S11]  /*4960*/  PRMT R54, RZ, 0x7610, R54 ;  /* 0x00007610ff367816 */ /* 0x000fd60000000036 */
[----:B------:R-:W-:Y:S05]  /*4970*/  @!P0 BRA `(.L_x_61) ;  /* 0x0000000000408947 */ /* 0x000fea0003800000 */
[----:B------:R-:W-:-:S07]  /*4980*/  PRMT R54, R22, 0x7610, R54 ;  /* 0x0000761016367816 */ /* 0x000fce0000000036 */
.L_x_59:
[----:B------:R-:W0:Y:S01]  /*4990*/  LDC.64 R2, c[0x0][0x448] ;  /* 0x00011200ff027b82 */ /* 0x000e220000000a00 */
[----:B------:R-:W1:Y:S01]  /*49a0*/  LDCU UR4, c[0x0][0x384] ;  /* 0x00007080ff0477ac */ /* 0x000e620008000800 */
[----:B------:R-:W-:Y:S01]  /*49b0*/  IMAD.MOV.U32 R8, RZ, RZ, -0x42424242 ;  /* 0xbdbdbdbeff087424 */ /* 0x000fe200078e00ff */
[----:B------:R-:W-:Y:S01]  /*49c0*/  MOV R9, 0x3fedbdbd ;  /* 0x3fedbdbd00097802 */ /* 0x000fe20000000f00 */
[----:B------:R-:W-:Y:S02]  /*49d0*/  IMAD.MOV.U32 R10, RZ, RZ, -0x2e2e2e2e ;  /* 0xd1d1d1d2ff0a7424 */ /* 0x000fe400078e00ff */
[----:B------:R-:W-:Y:S02]  /*49e0*/  IMAD.MOV.U32 R11, RZ, RZ, 0x3fe1d1d1 ;  /* 0x3fe1d1d1ff0b7424 */ /* 0x000fe400078e00ff */
[----:B------:R-:W2:Y:S08]  /*49f0*/  LDC.64 R4, c[0x0][0x450] ;  /* 0x00011400ff047b82 */ /* 0x000eb00000000a00 */
[----:B------:R-:W3:Y:S01]  /*4a00*/  LDC.64 R6, c[0x0][0x458] ;  /* 0x00011600ff067b82 */ /* 0x000ee20000000a00 */
[----:B-1----:R-:W-:-:S04]  /*4a10*/  IMAD R13, R20, UR4, R105 ;  /* 0x00000004140d7c24 */ /* 0x002fc8000f8e0269 */
[----:B0-----:R-:W-:-:S05]  /*4a20*/  IMAD.WIDE R2, R13, 0x8, R2 ;  /* 0x000000080d027825 */ /* 0x001fca00078e0202 */
[----:B------:R0:W-:Y:S01]  /*4a30*/  STG.E.64 desc[UR6][R2.64], R8 ;  /* 0x0000000802007986 */ /* 0x0001e2000c101b06 */
[----:B--2---:R-:W-:-:S05]  /*4a40*/  IMAD.WIDE R4, R13, 0x8, R4 ;  /* 0x000000080d047825 */ /* 0x004fca00078e0204 */
[----:B------:R0:W-:Y:S01]  /*4a50*/  STG.E.64 desc[UR6][R4.64], R10 ;  /* 0x0000000a04007986 */ /* 0x0001e2000c101b06 */
[----:B---3--:R-:W-:-:S05]  /*4a60*/  IMAD.WIDE R6, R13, 0x8, R6 ;  /* 0x000000080d067825 */ /* 0x008fca00078e0206 */
[----:B------:R0:W-:Y:S02]  /*4a70*/  STG.E.64 desc[UR6][R6.64], RZ ;  /* 0x000000ff06007986 */ /* 0x0001e4000c101b06 */
.L_x_61:
[----:B------:R-:W-:Y:S05]  /*4a80*/  BSYNC.RECONVERGENT B1 ;  /* 0x0000000000017941 */ /* 0x000fea0003800200 */
.L_x_52:
[----:B------:R-:W1:Y:S01]  /*4a90*/  LDCU UR4, c[0x0][0x388] ;  /* 0x00007100ff0477ac */ /* 0x000e620008000800 */
[----:B------:R-:W-:Y:S01]  /*4aa0*/  IMAD.IADD R20, R21, 0x1, R20 ;  /* 0x0000000115147824 */ /* 0x000fe200078e0214 */
[----:B------:R-:W-:-:S04]  /*4ab0*/  PRMT R22, R54, 0x7610, R22 ;  /* 0x0000761036167816 */ /* 0x000fc80000000016 */
[----:B-1----:R-:W-:-:S13]  /*4ac0*/  ISETP.GE.AND P0, PT, R20, UR4, PT ;  /* 0x0000000414007c0c */ /* 0x002fda000bf06270 */
[----:B------:R-:W-:Y:S05]  /*4ad0*/  @!P0 BRA `(.L_x_62) ;  /* 0xffffffc8005c8947 */ /* 0x000fea000383ffff */
[----:B------:R-:W-:Y:S05]  /*4ae0*/  BSYNC.RECONVERGENT B0 ;  /* 0x0000000000007941 */ /* 0x000fea0003800200 */
.L_x_13:
[----:B------:R-:W1:Y:S01]  /*4af0*/  LDCU UR4, c[0x0][0x360] ;  /* 0x00006c00ff0477ac */ /* 0x000e620008000800 */
[----:B------:R-:W1:Y:S01]  /*4b00*/  LDC R0, c[0x0][0x370] ;  /* 0x0000dc00ff007b82 */ /* 0x000e620000000800 */
[----:B------:R-:W-:Y:S01]  /*4b10*/  PRMT R22, R54, 0x7610, R22 ;  /* 0x0000761036167816 */ /* 0x000fe20000000016 */
[----:B------:R-:W2:Y:S01]  /*4b20*/  LDCU UR5, c[0x0][0x384] ;  /* 0x00007080ff0577ac */ /* 0x000ea20008000800 */
[----:B-1----:R-:W-:-:S05]  /*4b30*/  IMAD R105, R0, UR4, R105 ;  /* 0x0000000400697c24 */ /* 0x002fca000f8e0269 */
[----:B--2---:R-:W-:-:S13]  /*4b40*/  ISETP.GE.AND P0, PT, R105, UR5, PT ;  /* 0x0000000569007c0c */ /* 0x004fda000bf06270 */
[----:B------:R-:W-:Y:S05]  /*4b50*/  @!P0 BRA `(.L_x_63) ;  /* 0xffffffc4007c8947 */ /* 0x000fea000383ffff */
[----:B------:R-:W-:Y:S05]  /*4b60*/  EXIT ;  /* 0x000000000000794d */ /* 0x000fea0003800000 */
        .weak           $__internal_0_$__cuda_sm20_div_rn_f64_full
        .type           $__internal_0_$__cuda_sm20_div_rn_f64_full,@function
        .size           $__internal_0_$__cuda_sm20_div_rn_f64_full,($render$__internal_trig_reduction_slowpathd - $__internal_0_$__cuda_sm20_div_rn_f64_full)
$__internal_0_$__cuda_sm20_div_rn_f64_full:
[C---:B------:R-:W-:Y:S01]  /*4b70*/  FSETP.GEU.AND P0, PT, |R55|.reuse, 1.469367938527859385e-39, PT ;  /* 0x001000003700780b */ /* 0x040fe20003f0e200 */
[----:B------:R-:W-:Y:S01]  /*4b80*/  IMAD.MOV.U32 R76, RZ, RZ, 0x1 ;  /* 0x00000001ff4c7424 */ /* 0x000fe200078e00ff */
[----:B------:R-:W-:Y:S01]  /*4b90*/  LOP3.LUT R86, R55, 0x800fffff, RZ, 0xc0, !PT ;  /* 0x800fffff37567812 */ /* 0x000fe200078ec0ff */
[----:B------:R-:W-:Y:S01]  /*4ba0*/  IMAD.MOV.U32 R96, RZ, RZ, 0x1ca00000 ;  /* 0x1ca00000ff607424 */ /* 0x000fe200078e00ff */
[C---:B------:R-:W-:Y:S01]  /*4bb0*/  FSETP.GEU.AND P3, PT, |R63|.reuse, 1.469367938527859385e-39, PT ;  /* 0x001000003f00780b */ /* 0x040fe20003f6e200 */
[----:B------:R-:W-:Y:S01]  /*4bc0*/  BSSY.RECONVERGENT B3, `(.L_x_64) ;  /* 0x0000052000037945 */ /* 0x000fe20003800200 */
[----:B------:R-:W-:Y:S01]  /*4bd0*/  LOP3.LUT R87, R86, 0x3ff00000, RZ, 0xfc, !PT ;  /* 0x3ff0000056577812 */ /* 0x000fe200078efcff */
[----:B------:R-:W-:Y:S01]  /*4be0*/  IMAD.MOV.U32 R86, RZ, RZ, R54 ;  /* 0x000000ffff567224 */ /* 0x000fe200078e0036 */
[----:B------:R-:W-:Y:S02]  /*4bf0*/  LOP3.LUT R89, R63, 0x7ff00000, RZ, 0xc0, !PT ;  /* 0x7ff000003f597812 */ /* 0x000fe400078ec0ff */
[----:B------:R-:W-:-:S03]  /*4c00*/  LOP3.LUT R100, R55, 0x7ff00000, RZ, 0xc0, !PT ;  /* 0x7ff0000037647812 */ /* 0x000fc600078ec0ff */
[----:B------:R-:W-:Y:S01]  /*4c10*/  @!P0 DMUL R86, R54, 8.98846567431157953865e+307 ;  /* 0x7fe0000036568828 */ /* 0x000fe20000000000 */
[----:B------:R-:W-:Y:S01]  /*4c20*/  ISETP.GE.U32.AND P2, PT, R89, R100, PT ;  /* 0x000000645900720c */ /* 0x000fe20003f46070 */
[----:B------:R-:W-:Y:S02]  /*4c30*/  IMAD.MOV.U32 R97, RZ, RZ, R89 ;  /* 0x000000ffff617224 */ /* 0x000fe400078e0059 */
[----:B------:R-:W-:Y:S02]  /*4c40*/  @!P3 LOP3.LUT R78, R55, 0x7ff00000, RZ, 0xc0, !PT ;  /* 0x7ff00000374eb812 */ /* 0x000fe400078ec0ff */
[----:B------:R-:W0:Y:S02]  /*4c50*/  MUFU.RCP64H R77, R87 ;  /* 0x00000057004d7308 */ /* 0x000e240000001800 */
[----:B------:R-:W-:Y:S02]  /*4c60*/  @!P3 ISETP.GE.U32.AND P4, PT, R89, R78, PT ;  /* 0x0000004e5900b20c */ /* 0x000fe40003f86070 */
[----:B------:R-:W-:-:S02]  /*4c70*/  @!P0 LOP3.LUT R100, R87, 0x7ff00000, RZ, 0xc0, !PT ;  /* 0x7ff0000057648812 */ /* 0x000fc400078ec0ff */
[----:B------:R-:W-:-:S03]  /*4c80*/  @!P3 SEL R79, R96, 0x63400000, !P4 ;  /* 0x63400000604fb807 */ /* 0x000fc60006000000 */
[----:B------:R-:W-:Y:S01]  /*4c90*/  VIADD R107, R100, 0xffffffff ;  /* 0xffffffff646b7836 */ /* 0x000fe20000000000 */
[----:B------:R-:W-:-:S04]  /*4ca0*/  @!P3 LOP3.LUT R82, R79, 0x80000000, R63, 0xf8, !PT ;  /* 0x800000004f52b812 */ /* 0x000fc800078ef83f */
[----:B------:R-:W-:Y:S01]  /*4cb0*/  @!P3 LOP3.LUT R83, R82, 0x100000, RZ, 0xfc, !PT ;  /* 0x001000005253b812 */ /* 0x000fe200078efcff */
[----:B------:R-:W-:Y:S01]  /*4cc0*/  @!P3 IMAD.MOV.U32 R82, RZ, RZ, RZ ;  /* 0x000000ffff52b224 */ /* 0x000fe200078e00ff */
[----:B0-----:R-:W-:-:S08]  /*4cd0*/  DFMA R68, R76, -R86, 1 ;  /* 0x3ff000004c44742b */ /* 0x001fd00000000856 */
[----:B------:R-:W-:-:S08]  /*4ce0*/  DFMA R68, R68, R68, R68 ;  /* 0x000000444444722b */ /* 0x000fd00000000044 */
[----:B------:R-:W-:Y:S01]  /*4cf0*/  DFMA R76, R76, R68, R76 ;  /* 0x000000444c4c722b */ /* 0x000fe2000000004c */
[----:B------:R-:W-:Y:S01]  /*4d00*/  SEL R69, R96, 0x63400000, !P2 ;  /* 0x6340000060457807 */ /* 0x000fe20005000000 */
[----:B------:R-:W-:-:S03]  /*4d10*/  IMAD.MOV.U32 R68, RZ, RZ, R62 ;  /* 0x000000ffff447224 */ /* 0x000fc600078e003e */
[----:B------:R-:W-:-:S03]  /*4d20*/  LOP3.LUT R69, R69, 0x800fffff, R63, 0xf8, !PT ;  /* 0x800fffff45457812 */ /* 0x000fc600078ef83f */
[----:B------:R-:W-:-:S03]  /*4d30*/  DFMA R78, R76, -R86, 1 ;  /* 0x3ff000004c4e742b */ /* 0x000fc60000000856 */
[----:B------:R-:W-:-:S05]  /*4d40*/  @!P3 DFMA R68, R68, 2, -R82 ;  /* 0x400000004444b82b */ /* 0x000fca0000000852 */
[----:B------:R-:W-:-:S05]  /*4d50*/  DFMA R76, R76, R78, R76 ;  /* 0x0000004e4c4c722b */ /* 0x000fca000000004c */
[----:B------:R-:W-:-:S03]  /*4d60*/  @!P3 LOP3.LUT R97, R69, 0x7ff00000, RZ, 0xc0, !PT ;  /* 0x7ff000004561b812 */ /* 0x000fc600078ec0ff */
[----:B------:R-:W-:Y:S02]  /*4d70*/  DMUL R78, R76, R68 ;  /* 0x000000444c4e7228 */ /* 0x000fe40000000000 */
[----:B------:R-:W-:-:S05]  /*4d80*/  VIADD R101, R97, 0xffffffff ;  /* 0xffffffff61657836 */ /* 0x000fca0000000000 */
[----:B------:R-:W-:Y:S01]  /*4d90*/  ISETP.GT.U32.AND P0, PT, R101, 0x7feffffe, PT ;  /* 0x7feffffe6500780c */ /* 0x000fe20003f04070 */
[----:B------:R-:W-:-:S03]  /*4da0*/  DFMA R82, R78, -R86, R68 ;  /* 0x800000564e52722b */ /* 0x000fc60000000044 */
[----:B------:R-:W-:-:S05]  /*4db0*/  ISETP.GT.U32.OR P0, PT, R107, 0x7feffffe, P0 ;  /* 0x7feffffe6b00780c */ /* 0x000fca0000704470 */
[----:B------:R-:W-:-:S08]  /*4dc0*/  DFMA R82, R76, R82, R78 ;  /* 0x000000524c52722b */ /* 0x000fd0000000004e */
[----:B------:R-:W-:Y:S05]  /*4dd0*/  @P0 BRA `(.L_x_65) ;  /* 0x00000000006c0947 */ /* 0x000fea0003800000 */
[----:B------:R-:W-:-:S04]  /*4de0*/  LOP3.LUT R76, R55, 0x7ff00000, RZ, 0xc0, !PT ;  /* 0x7ff00000374c7812 */ /* 0x000fc800078ec0ff */
[CC--:B------:R-:W-:Y:S02]  /*4df0*/  VIADDMNMX R62, R89.reuse, -R76.reuse, 0xb9600000, !PT ;  /* 0xb9600000593e7446 */ /* 0x0c0fe4000780094c */
[----:B------:R-:W-:Y:S02]  /*4e00*/  ISETP.GE.U32.AND P0, PT, R89, R76, PT ;  /* 0x0000004c5900720c */ /* 0x000fe40003f06070 */
[----:B------:R-:W-:Y:S02]  /*4e10*/  VIMNMX R62, PT, PT, R62, 0x46a00000, PT ;  /* 0x46a000003e3e7848 */ /* 0x000fe40003fe0100 */
[----:B------:R-:W-:-:S05]  /*4e20*/  SEL R63, R96, 0x63400000, !P0 ;  /* 0x63400000603f7807 */ /* 0x000fca0004000000 */
[----:B------:R-:W-:Y:S02]  /*4e30*/  IMAD.IADD R78, R62, 0x1, -R63 ;  /* 0x000000013e4e7824 */ /* 0x000fe400078e0a3f */
[----:B------:R-:W-:-:S03]  /*4e40*/  IMAD.MOV.U32 R62, RZ, RZ, RZ ;  /* 0x000000ffff3e7224 */ /* 0x000fc600078e00ff */
[----:B------:R-:W-:-:S06]  /*4e50*/  IADD3 R63, PT, PT, R78, 0x7fe00000, RZ ;  /* 0x7fe000004e3f7810 */ /* 0x000fcc0007ffe0ff */
[----:B------:R-:W-:-:S10]  /*4e60*/  DMUL R76, R82, R62 ;  /* 0x0000003e524c7228 */ /* 0x000fd40000000000 */
[----:B------:R-:W-:-:S13]  /*4e70*/  FSETP.GTU.AND P0, PT, |R77|, 1.469367938527859385e-39, PT ;  /* 0x001000004d00780b */ /* 0x000fda0003f0c200 */
[----:B------:R-:W-:Y:S05]  /*4e80*/  @P0 BRA `(.L_x_66) ;  /* 0x0000000000940947 */ /* 0x000fea0003800000 */
[----:B------:R-:W-:Y:S01]  /*4e90*/  DFMA R68, R82, -R86, R68 ;  /* 0x800000565244722b */ /* 0x000fe20000000044 */
[----:B------:R-:W-:-:S09]  /*4ea0*/  IMAD.MOV.U32 R62, RZ, RZ, RZ ;  /* 0x000000ffff3e7224 */ /* 0x000fd200078e00ff */
[C---:B------:R-:W-:Y:S02]  /*4eb0*/  FSETP.NEU.AND P0, PT, R69.reuse, RZ, PT ;  /* 0x000000ff4500720b */ /* 0x040fe40003f0d000 */
[----:B------:R-:W-:-:S04]  /*4ec0*/  LOP3.LUT R79, R69, 0x80000000, R55, 0x48, !PT ;  /* 0x80000000454f7812 */ /* 0x000fc800078e4837 */
[----:B------:R-:W-:-:S07]  /*4ed0*/  LOP3.LUT R63, R79, R63, RZ, 0xfc, !PT ;  /* 0x0000003f4f3f7212 */ /* 0x000fce00078efcff */
[----:B------:R-:W-:Y:S05]  /*4ee0*/  @!P0 BRA `(.L_x_66) ;  /* 0x00000000007c8947 */ /* 0x000fea0003800000 */
[----:B------:R-:W-:Y:S01]  /*4ef0*/  IMAD.MOV R55, RZ, RZ, -R78 ;  /* 0x000000ffff377224 */ /* 0x000fe200078e0a4e */
[----:B------:R-:W-:Y:S01]  /*4f00*/  DMUL.RP R62, R82, R62 ;  /* 0x0000003e523e7228 */ /* 0x000fe20000008000 */
[----:B------:R-:W-:-:S06]  /*4f10*/  IMAD.MOV.U32 R54, RZ, RZ, RZ ;  /* 0x000000ffff367224 */ /* 0x000fcc00078e00ff */
[----:B------:R-:W-:-:S03]  /*4f20*/  DFMA R54, R76, -R54, R82 ;  /* 0x800000364c36722b */ /* 0x000fc60000000052 */
[----:B------:R-:W-:-:S03]  /*4f30*/  LOP3.LUT R79, R63, R79, RZ, 0x3c, !PT ;  /* 0x0000004f3f4f7212 */ /* 0x000fc600078e3cff */
[----:B------:R-:W-:-:S04]  /*4f40*/  IADD3 R54, PT, PT, -R78, -0x43300000, RZ ;  /* 0xbcd000004e367810 */ /* 0x000fc80007ffe1ff */
[----:B------:R-:W-:-:S04]  /*4f50*/  FSETP.NEU.AND P0, PT, |R55|, R54, PT ;  /* 0x000000363700720b */ /* 0x000fc80003f0d200 */
[----:B------:R-:W-:Y:S02]  /*4f60*/  FSEL R76, R62, R76, !P0 ;  /* 0x0000004c3e4c7208 */ /* 0x000fe40004000000 */
[----:B------:R-:W-:Y:S01]  /*4f70*/  FSEL R77, R79, R77, !P0 ;  /* 0x0000004d4f4d7208 */ /* 0x000fe20004000000 */
[----:B------:R-:W-:Y:S06]  /*4f80*/  BRA `(.L_x_66) ;  /* 0x0000000000547947 */ /* 0x000fec0003800000 */
.L_x_65:
[----:B------:R-:W-:-:S14]  /*4f90*/  DSETP.NAN.AND P0, PT, R62, R62, PT ;  /* 0x0000003e3e00722a */ /* 0x000fdc0003f08000 */
[----:B------:R-:W-:Y:S05]  /*4fa0*/  @P0 BRA `(.L_x_67) ;  /* 0x0000000000440947 */ /* 0x000fea0003800000 */
[----:B------:R-:W-:-:S14]  /*4fb0*/  DSETP.NAN.AND P0, PT, R54, R54, PT ;  /* 0x000000363600722a */ /* 0x000fdc0003f08000 */
[----:B------:R-:W-:Y:S05]  /*4fc0*/  @P0 BRA `(.L_x_68) ;  /* 0x0000000000300947 */ /* 0x000fea0003800000 */
[----:B------:R-:W-:Y:S01]  /*4fd0*/  ISETP.NE.AND P0, PT, R97, R100, PT ;  /* 0x000000646100720c */ /* 0x000fe20003f05270 */
[----:B------:R-:W-:Y:S02]  /*4fe0*/  IMAD.MOV.U32 R76, RZ, RZ, 0x0 ;  /* 0x00000000ff4c7424 */ /* 0x000fe400078e00ff */
[----:B------:R-:W-:-:S10]  /*4ff0*/  IMAD.MOV.U32 R77, RZ, RZ, -0x80000 ;  /* 0xfff80000ff4d7424 */ /* 0x000fd400078e00ff */
[----:B------:R-:W-:Y:S05]  /*5000*/  @!P0 BRA `(.L_x_66) ;  /* 0x0000000000348947 */ /* 0x000fea0003800000 */
[----:B------:R-:W-:Y:S02]  /*5010*/  ISETP.NE.AND P0, PT, R97, 0x7ff00000, PT ;  /* 0x7ff000006100780c */ /* 0x000fe40003f05270 */
[----:B------:R-:W-:Y:S02]  /*5020*/  LOP3.LUT R77, R63, 0x80000000, R55, 0x48, !PT ;  /* 0x800000003f4d7812 */ /* 0x000fe400078e4837 */
[----:B------:R-:W-:-:S13]  /*5030*/  ISETP.EQ.OR P0, PT, R100, RZ, !P0 ;  /* 0x000000ff6400720c */ /* 0x000fda0004702670 */
[----:B------:R-:W-:Y:S01]  /*5040*/  @P0 LOP3.LUT R54, R77, 0x7ff00000, RZ, 0xfc, !PT ;  /* 0x7ff000004d360812 */ /* 0x000fe200078efcff */
[----:B------:R-:W-:Y:S02]  /*5050*/  @!P0 IMAD.MOV.U32 R76, RZ, RZ, RZ ;  /* 0x000000ffff4c8224 */ /* 0x000fe400078e00ff */
[----:B------:R-:W-:Y:S02]  /*5060*/  @P0 IMAD.MOV.U32 R76, RZ, RZ, RZ ;  /* 0x000000ffff4c0224 */ /* 0x000fe400078e00ff */
[----:B------:R-:W-:Y:S01]  /*5070*/  @P0 IMAD.MOV.U32 R77, RZ, RZ, R54 ;  /* 0x000000ffff4d0224 */ /* 0x000fe200078e0036 */
[----:B------:R-:W-:Y:S06]  /*5080*/  BRA `(.L_x_66) ;  /* 0x0000000000147947 */ /* 0x000fec0003800000 */
.L_x_68:
[----:B------:R-:W-:Y:S01]  /*5090*/  LOP3.LUT R77, R55, 0x80000, RZ, 0xfc, !PT ;  /* 0x00080000374d7812 */ /* 0x000fe200078efcff */
[----:B------:R-:W-:Y:S01]  /*50a0*/  IMAD.MOV.U32 R76, RZ, RZ, R54 ;  /* 0x000000ffff4c7224 */ /* 0x000fe200078e0036 */
[----:B------:R-:W-:Y:S06]  /*50b0*/  BRA `(.L_x_66) ;  /* 0x0000000000087947 */ /* 0x000fec0003800000 */
.L_x_67:
[----:B------:R-:W-:Y:S01]  /*50c0*/  LOP3.LUT R77, R63, 0x80000, RZ, 0xfc, !PT ;  /* 0x000800003f4d7812 */ /* 0x000fe200078efcff */
[----:B------:R-:W-:-:S07]  /*50d0*/  IMAD.MOV.U32 R76, RZ, RZ, R62 ;  /* 0x000000ffff4c7224 */ /* 0x000fce00078e003e */
.L_x_66:
[----:B------:R-:W-:Y:S05]  /*50e0*/  BSYNC.RECONVERGENT B3 ;  /* 0x0000000000037941 */ /* 0x000fea0003800200 */
.L_x_64:
[----:B------:R-:W-:Y:S01]  /*50f0*/  IMAD.MOV.U32 R89, RZ, RZ, 0x0 ;  /* 0x00000000ff597424 */ /* 0x000fe200078e00ff */
[----:B------:R-:W-:Y:S01]  /*5100*/  MOV R100, R76 ;  /* 0x0000004c00647202 */ /* 0x000fe20000000f00 */
[----:B------:R-:W-:Y:S02]  /*5110*/  IMAD.MOV.U32 R101, RZ, RZ, R77 ;  /* 0x000000ffff657224 */ /* 0x000fe400078e004d */
[----:B------:R-:W-:Y:S05]  /*5120*/  RET.REL.NODEC R88 `(render) ;  /* 0xffffffac58b47950 */ /* 0x000fea0003c3ffff */
        .type           $render$__internal_trig_reduction_slowpathd,@function
        .size           $render$__internal_trig_reduction_slowpathd,(.L_x_78 - $render$__internal_trig_reduction_slowpathd)
$render$__internal_trig_reduction_slowpathd:
[----:B------:R-:W-:Y:S01]  /*5130*/  SHF.R.U32.HI R11, RZ, 0x14, R10 ;  /* 0x00000014ff0b7819 */ /* 0x000fe2000001160a */
[----:B------:R-:W-:Y:S02]  /*5140*/  IMAD.MOV.U32 R4, RZ, RZ, R0 ;  /* 0x000000ffff047224 */ /* 0x000fe400078e0000 */
[----:B------:R-:W-:Y:S01]  /*5150*/  IMAD.MOV.U32 R3, RZ, RZ, R10 ;  /* 0x000000ffff037224 */ /* 0x000fe200078e000a */
[----:B------:R-:W-:Y:S01]  /*5160*/  LOP3.LUT R2, R11, 0x7ff, RZ, 0xc0, !PT ;  /* 0x000007ff0b027812 */ /* 0x000fe200078ec0ff */
[----:B------:R-:W-:-:S03]  /*5170*/  IMAD.MOV.U32 R0, RZ, RZ, RZ ;  /* 0x000000ffff007224 */ /* 0x000fc600078e00ff */
[----:B------:R-:W-:-:S13]  /*5180*/  ISETP.NE.AND P0, PT, R2, 0x7ff, PT ;  /* 0x000007ff0200780c */ /* 0x000fda0003f05270 */
[----:B------:R-:W-:Y:S05]  /*5190*/  @!P0 BRA `(.L_x_69) ;  /* 0x0000000800448947 */ /* 0x000fea0003800000 */
[----:B------:R-:W-:Y:S01]  /*51a0*/  VIADD R0, R2, 0xfffffc00 ;  /* 0xfffffc0002007836 */ /* 0x000fe20000000000 */
[----:B------:R-:W-:Y:S01]  /*51b0*/  BSSY.RECONVERGENT B1, `(.L_x_70) ;  /* 0x000002e000017945 */ /* 0x000fe20003800200 */
[----:B------:R-:W-:-:S03]  /*51c0*/  CS2R R56, SRZ ;  /* 0x0000000000387805 */ /* 0x000fc6000001ff00 */
[----:B------:R-:W-:Y:S02]  /*51d0*/  SHF.R.U32.HI R15, RZ, 0x6, R0 ;  /* 0x00000006ff0f7819 */ /* 0x000fe40000011600 */
[----:B------:R-:W-:Y:S02]  /*51e0*/  ISETP.GE.U32.AND P0, PT, R0, 0x80, PT ;  /* 0x000000800000780c */ /* 0x000fe40003f06070 */
[C---:B------:R-:W-:Y:S02]  /*51f0*/  IADD3 R0, PT, PT, -R15.reuse, 0x13, RZ ;  /* 0x000000130f007810 */ /* 0x040fe40007ffe1ff */
[----:B------:R-:W-:Y:S02]  /*5200*/  IADD3 R2, PT, PT, -R15, 0xf, RZ ;  /* 0x0000000f0f027810 */ /* 0x000fe40007ffe1ff */
[----:B------:R-:W-:-:S04]  /*5210*/  SEL R12, R0, 0x12, P0 ;  /* 0x00000012000c7807 */ /* 0x000fc80000000000 */
[----:B------:R-:W-:-:S13]  /*5220*/  ISETP.GE.AND P0, PT, R2, R12, PT ;  /* 0x0000000c0200720c */ /* 0x000fda0003f06270 */
[----:B------:R-:W-:Y:S05]  /*5230*/  @P0 BRA `(.L_x_71) ;  /* 0x0000000000940947 */ /* 0x000fea0003800000 */
[----:B------:R-:W0:Y:S01]  /*5240*/  LDC.64 R60, c[0x0][0x358] ;  /* 0x0000d600ff3c7b82 */ /* 0x000e220000000a00 */
[C---:B------:R-:W-:Y:S01]  /*5250*/  SHF.L.U64.HI R3, R4.reuse, 0xb, R3 ;  /* 0x0000000b04037819 */ /* 0x040fe20000010203 */
[----:B------:R-:W-:Y:S01]  /*5260*/  BSSY.RECONVERGENT B2, `(.L_x_72) ;  /* 0x0000021000027945 */ /* 0x000fe20003800200 */
[----:B------:R-:W-:Y:S01]  /*5270*/  IMAD.SHL.U32 R13, R4, 0x800, RZ ;  /* 0x00000800040d7824 */ /* 0x000fe200078e00ff */
[----:B------:R-:W-:Y:S01]  /*5280*/  IADD3 R0, PT, PT, RZ, -R15, -R12 ;  /* 0x8000000fff007210 */ /* 0x000fe20007ffe80c */
[----:B------:R-:W-:Y:S01]  /*5290*/  IMAD.MOV.U32 R7, RZ, RZ, R2 ;  /* 0x000000ffff077224 */ /* 0x000fe200078e0002 */
[----:B------:R-:W-:Y:S01]  /*52a0*/  CS2R R56, SRZ ;  /* 0x0000000000387805 */ /* 0x000fe2000001ff00 */
[----:B------:R-:W-:Y:S01]  /*52b0*/  IMAD.MOV.U32 R6, RZ, RZ, RZ ;  /* 0x000000ffff067224 */ /* 0x000fe200078e00ff */
[----:B------:R-:W-:-:S07]  /*52c0*/  LOP3.LUT R59, R3, 0x80000000, RZ, 0xfc, !PT ;  /* 0x80000000033b7812 */ /* 0x000fce00078efcff */
.L_x_73:
[----:B------:R-:W1:Y:S01]  /*52d0*/  LDC.64 R2, c[0x4][RZ] ;  /* 0x01000000ff027b82 */ /* 0x000e620000000a00 */
[----:B0-----:R-:W-:Y:S02]  /*52e0*/  R2UR UR4, R60 ;  /* 0x000000003c0472ca */ /* 0x001fe400000e0000 */
[----:B------:R-:W-:Y:S01]  /*52f0*/  R2UR UR5, R61 ;  /* 0x000000003d0572ca */ /* 0x000fe200000e0000 */
[----:B-1----:R-:W-:-:S12]  /*5300*/  IMAD.WIDE R2, R7, 0x8, R2 ;  /* 0x0000000807027825 */ /* 0x002fd800078e0202 */
[----:B------:R-:W2:Y:S01]  /*5310*/  LDG.E.64.CONSTANT R2, desc[UR4][R2.64] ;  /* 0x0000000402027981 */ /* 0x000ea2000c1e9b00 */
[----:B------:R-:W-:Y:S01]  /*5320*/  IADD3 R0, PT, PT, R0, 0x1, RZ ;  /* 0x0000000100007810 */ /* 0x000fe20007ffe0ff */
[----:B------:R-:W-:Y:S02]  /*5330*/  VIADD R7, R7, 0x1 ;  /* 0x0000000107077836 */ /* 0x000fe40000000000 */
[----:B--2---:R-:W-:-:S04]  /*5340*/  IMAD.WIDE.U32 R4, P2, R2, R13, R56 ;  /* 0x0000000d02047225 */ /* 0x004fc80007840038 */
[----:B------:R-:W-:Y:S02]  /*5350*/  IMAD R9, R2, R59, RZ ;  /* 0x0000003b02097224 */ /* 0x000fe400078e02ff */
[CC--:B------:R-:W-:Y:S02]  /*5360*/  IMAD R14, R3.reuse, R13.reuse, RZ ;  /* 0x0000000d030e7224 */ /* 0x0c0fe400078e02ff */
[----:B------:R-:W-:Y:S01]  /*5370*/  IMAD.HI.U32 R57, R3, R13, RZ ;  /* 0x0000000d03397227 */ /* 0x000fe200078e00ff */
[----:B------:R-:W-:-:S03]  /*5380*/  IADD3 R5, P0, PT, R9, R5, RZ ;  /* 0x0000000509057210 */ /* 0x000fc60007f1e0ff */
[----:B------:R-:W-:Y:S01]  /*5390*/  IMAD R9, R6, 0x8, R1 ;  /* 0x0000000806097824 */ /* 0x000fe200078e0201 */
[----:B------:R-:W-:Y:S01]  /*53a0*/  IADD3 R5, P1, PT, R14, R5, RZ ;  /* 0x000000050e057210 */ /* 0x000fe20007f3e0ff */
[----:B------:R-:W-:-:S04]  /*53b0*/  IMAD.HI.U32 R14, R2, R59, RZ ;  /* 0x0000003b020e7227 */ /* 0x000fc800078e00ff */
[----:B------:R-:W-:Y:S01]  /*53c0*/  IMAD.X R2, RZ, RZ, R14, P2 ;  /* 0x000000ffff027224 */ /* 0x000fe200010e060e */
[----:B------:R1:W-:Y:S01]  /*53d0*/  STL.64 [R9], R4 ;  /* 0x0000000409007387 */ /* 0x0003e20000100a00 */
[----:B------:R-:W-:-:S03]  /*53e0*/  IMAD.HI.U32 R14, R3, R59, RZ ;  /* 0x0000003b030e7227 */ /* 0x000fc600078e00ff */
[----:B------:R-:W-:Y:S01]  /*53f0*/  IADD3.X R2, P0, PT, R57, R2, RZ, P0, !PT ;  /* 0x0000000239027210 */ /* 0x000fe2000071e4ff */
[----:B------:R-:W-:Y:S02]  /*5400*/  IMAD R3, R3, R59, RZ ;  /* 0x0000003b03037224 */ /* 0x000fe400078e02ff */
[----:B------:R-:W-:-:S03]  /*5410*/  VIADD R6, R6, 0x1 ;  /* 0x0000000106067836 */ /* 0x000fc60000000000 */
[----:B------:R-:W-:Y:S01]  /*5420*/  IADD3.X R56, P1, PT, R3, R2, RZ, P1, !PT ;  /* 0x0000000203387210 */ /* 0x000fe20000f3e4ff */
[----:B------:R-:W-:Y:S01]  /*5430*/  IMAD.X R2, RZ, RZ, R14, P0 ;  /* 0x000000ffff027224 */ /* 0x000fe200000e060e */
[----:B------:R-:W-:-:S03]  /*5440*/  ISETP.NE.AND P0, PT, R0, -0xf, PT ;  /* 0xfffffff10000780c */ /* 0x000fc60003f05270 */
[----:B------:R-:W-:-:S10]  /*5450*/  IMAD.X R57, RZ, RZ, R2, P1 ;  /* 0x000000ffff397224 */ /* 0x000fd400008e0602 */
[----:B-1----:R-:W-:Y:S05]  /*5460*/  @P0 BRA `(.L_x_73) ;  /* 0xfffffffc00980947 */ /* 0x002fea000383ffff */
[----:B------:R-:W-:Y:S05]  /*5470*/  BSYNC.RECONVERGENT B2 ;  /* 0x0000000000027941 */ /* 0x000fea0003800200 */
.L_x_72:
[----:B------:R-:W-:-:S07]  /*5480*/  IMAD.MOV.U32 R2, RZ, RZ, R12 ;  /* 0x000000ffff027224 */ /* 0x000fce00078e000c */
.L_x_71:
[----:B------:R-:W-:Y:S05]  /*5490*/  BSYNC.RECONVERGENT B1 ;  /* 0x0000000000017941 */ /* 0x000fea0003800200 */
.L_x_70:
[----:B------:R-:W-:Y:S01]  /*54a0*/  LOP3.LUT P0, R61, R11, 0x3f, RZ, 0xc0, !PT ;  /* 0x0000003f0b3d7812 */ /* 0x000fe2000780c0ff */
[----:B------:R-:W-:-:S04]  /*54b0*/  IMAD.IADD R0, R15, 0x1, R2 ;  /* 0x000000010f007824 */ /* 0x000fc800078e0202 */
[----:B------:R-:W-:-:S05]  /*54c0*/  IMAD.U32 R59, R0, 0x8, R1 ;  /* 0x00000008003b7824 */ /* 0x000fca00078e0001 */
[----:B------:R0:W-:Y:S04]  /*54d0*/  STL.64 [R59+-0x78], R56 ;  /* 0xffff88383b007387 */ /* 0x0001e80000100a00 */
[----:B------:R-:W2:Y:S04]  /*54e0*/  @P0 LDL.64 R6, [R1+0x8] ;  /* 0x0000080001060983 */ /* 0x000ea80000100a00 */
[----:B------:R-:W3:Y:S04]  /*54f0*/  LDL.64 R14, [R1+0x10] ;  /* 0x00001000010e7983 */ /* 0x000ee80000100a00 */
[----:B------:R-:W4:Y:S01]  /*5500*/  LDL.64 R2, [R1+0x18] ;  /* 0x0000180001027983 */ /* 0x000f220000100a00 */
[----:B------:R-:W-:Y:S01]  /*5510*/  @P0 LOP3.LUT R0, R61, 0x3f, RZ, 0x3c, !PT ;  /* 0x0000003f3d000812 */ /* 0x000fe200078e3cff */
[----:B------:R-:W-:Y:S01]  /*5520*/  BSSY.RECONVERGENT B1, `(.L_x_74) ;  /* 0x0000034000017945 */ /* 0x000fe20003800200 */
[----:B--2---:R-:W-:-:S02]  /*5530*/  @P0 SHF.R.U64 R5, R6, 0x1, R7 ;  /* 0x0000000106050819 */ /* 0x004fc40000001207 */
[----:B------:R-:W-:Y:S02]  /*5540*/  @P0 SHF.R.U32.HI R7, RZ, 0x1, R7 ;  /* 0x00000001ff070819 */ /* 0x000fe40000011607 */
[--C-:B---3--:R-:W-:Y:S02]  /*5550*/  @P0 SHF.R.U32.HI R13, RZ, 0x1, R15.reuse ;  /* 0x00000001ff0d0819 */ /* 0x108fe4000001160f */
[C---:B------:R-:W-:Y:S02]  /*5560*/  @P0 SHF.R.U64 R11, R14.reuse, 0x1, R15 ;  /* 0x000000010e0b0819 */ /* 0x040fe4000000120f */
[CC--:B------:R-:W-:Y:S02]  /*5570*/  @P0 SHF.L.U32 R9, R14.reuse, R61.reuse, RZ ;  /* 0x0000003d0e090219 */ /* 0x0c0fe400000006ff */
[----:B------:R-:W-:Y:S02]  /*5580*/  @P0 SHF.R.U64 R4, R5, R0, R7 ;  /* 0x0000000005040219 */ /* 0x000fe40000001207 */
[----:B------:R-:W-:-:S02]  /*5590*/  @P0 SHF.L.U64.HI R6, R14, R61, R15 ;  /* 0x0000003d0e060219 */ /* 0x000fc4000001020f */
[-C--:B------:R-:W-:Y:S02]  /*55a0*/  @P0 SHF.R.U32.HI R5, RZ, R0.reuse, R7 ;  /* 0x00000000ff050219 */ /* 0x080fe40000011607 */
[----:B----4-:R-:W-:Y:S02]  /*55b0*/  @P0 SHF.L.U32 R7, R2, R61, RZ ;  /* 0x0000003d02070219 */ /* 0x010fe400000006ff */
[----:B------:R-:W-:Y:S02]  /*55c0*/  @P0 SHF.R.U64 R12, R11, R0, R13 ;  /* 0x000000000b0c0219 */ /* 0x000fe4000000120d */
[----:B------:R-:W-:Y:S02]  /*55d0*/  @P0 LOP3.LUT R14, R9, R4, RZ, 0xfc, !PT ;  /* 0x00000004090e0212 */ /* 0x000fe400078efcff */
[----:B------:R-:W-:Y:S02]  /*55e0*/  @P0 LOP3.LUT R15, R6, R5, RZ, 0xfc, !PT ;  /* 0x00000005060f0212 */ /* 0x000fe400078efcff */
[----:B------:R-:W-:-:S02]  /*55f0*/  @P0 SHF.L.U64.HI R5, R2, R61, R3 ;  /* 0x0000003d02050219 */ /* 0x000fc40000010203 */
[----:B------:R-:W-:Y:S01]  /*5600*/  @P0 LOP3.LUT R2, R7, R12, RZ, 0xfc, !PT ;  /* 0x0000000c07020212 */ /* 0x000fe200078efcff */
[C---:B------:R-:W-:Y:S01]  /*5610*/  IMAD.SHL.U32 R7, R14.reuse, 0x4, RZ ;  /* 0x000000040e077824 */ /* 0x040fe200078e00ff */
[----:B------:R-:W-:Y:S02]  /*5620*/  @P0 SHF.R.U32.HI R0, RZ, R0, R13 ;  /* 0x00000000ff000219 */ /* 0x000fe4000001160d */
[----:B------:R-:W-:Y:S02]  /*5630*/  SHF.L.U64.HI R13, R14, 0x2, R15 ;  /* 0x000000020e0d7819 */ /* 0x000fe4000001020f */
[----:B------:R-:W-:Y:S02]  /*5640*/  @P0 LOP3.LUT R3, R5, R0, RZ, 0xfc, !PT ;  /* 0x0000000005030212 */ /* 0x000fe400078efcff */
[----:B------:R-:W-:Y:S02]  /*5650*/  SHF.L.W.U32.HI R15, R15, 0x2, R2 ;  /* 0x000000020f0f7819 */ /* 0x000fe40000010e02 */
[----:B------:R-:W-:-:S02]  /*5660*/  IADD3 RZ, P0, PT, RZ, -R7, RZ ;  /* 0x80000007ffff7210 */ /* 0x000fc40007f1e0ff */
[----:B------:R-:W-:Y:S02]  /*5670*/  LOP3.LUT R4, RZ, R13, RZ, 0x33, !PT ;  /* 0x0000000dff047212 */ /* 0x000fe400078e33ff */
[----:B------:R-:W-:Y:S02]  /*5680*/  SHF.L.W.U32.HI R0, R2, 0x2, R3 ;  /* 0x0000000202007819 */ /* 0x000fe40000010e03 */
[----:B------:R-:W-:Y:S02]  /*5690*/  LOP3.LUT R2, RZ, R15, RZ, 0x33, !PT ;  /* 0x0000000fff027212 */ /* 0x000fe400078e33ff */
[----:B------:R-:W-:Y:S02]  /*56a0*/  IADD3.X R4, P0, PT, RZ, R4, RZ, P0, !PT ;  /* 0x00000004ff047210 */ /* 0x000fe4000071e4ff */
[----:B------:R-:W-:Y:S02]  /*56b0*/  LOP3.LUT R5, RZ, R0, RZ, 0x33, !PT ;  /* 0x00000000ff057212 */ /* 0x000fe400078e33ff */
[----:B------:R-:W-:-:S02]  /*56c0*/  IADD3.X R2, P1, PT, RZ, R2, RZ, P0, !PT ;  /* 0x00000002ff027210 */ /* 0x000fc4000073e4ff */
[----:B------:R-:W-:-:S03]  /*56d0*/  ISETP.GT.U32.AND P2, PT, R15, -0x1, PT ;  /* 0xffffffff0f00780c */ /* 0x000fc60003f44070 */
[----:B------:R-:W-:Y:S01]  /*56e0*/  IMAD.X R5, RZ, RZ, R5, P1 ;  /* 0x000000ffff057224 */ /* 0x000fe200008e0605 */
[----:B------:R-:W-:-:S04]  /*56f0*/  ISETP.GT.AND.EX P0, PT, R0, -0x1, PT, P2 ;  /* 0xffffffff0000780c */ /* 0x000fc80003f04320 */
[----:B------:R-:W-:Y:S02]  /*5700*/  SEL R11, R0, R5, P0 ;  /* 0x00000005000b7207 */ /* 0x000fe40000000000 */
[----:B------:R-:W-:Y:S02]  /*5710*/  SEL R9, R15, R2, P0 ;  /* 0x000000020f097207 */ /* 0x000fe40000000000 */
[----:B------:R-:W-:Y:S02]  /*5720*/  ISETP.NE.U32.AND P1, PT, R11, RZ, PT ;  /* 0x000000ff0b00720c */ /* 0x000fe40003f25070 */
[----:B------:R-:W-:Y:S02]  /*5730*/  SEL R4, R13, R4, P0 ;  /* 0x000000040d047207 */ /* 0x000fe40000000000 */
[----:B------:R-:W-:Y:S01]  /*5740*/  SEL R2, R9, R11, !P1 ;  /* 0x0000000b09027207 */ /* 0x000fe20004800000 */
[----:B------:R-:W-:-:S05]  /*5750*/  @!P0 IMAD.MOV R7, RZ, RZ, -R7 ;  /* 0x000000ffff078224 */ /* 0x000fca00078e0a07 */
[----:B------:R-:W1:Y:S02]  /*5760*/  FLO.U32 R2, R2 ;  /* 0x0000000200027300 */ /* 0x000e6400000e0000 */
[C---:B-1----:R-:W-:Y:S02]  /*5770*/  IADD3 R5, PT, PT, -R2.reuse, 0x1f, RZ ;  /* 0x0000001f02057810 */ /* 0x042fe40007ffe1ff */
[----:B------:R-:W-:-:S03]  /*5780*/  IADD3 R6, PT, PT, -R2, 0x3f, RZ ;  /* 0x0000003f02067810 */ /* 0x000fc60007ffe1ff */
[----:B------:R-:W-:-:S05]  /*5790*/  @P1 IMAD.MOV R6, RZ, RZ, R5 ;  /* 0x000000ffff061224 */ /* 0x000fca00078e0205 */
[----:B------:R-:W-:-:S13]  /*57a0*/  ISETP.NE.AND P1, PT, R6, RZ, PT ;  /* 0x000000ff0600720c */ /* 0x000fda0003f25270 */
[----:B0-----:R-:W-:Y:S05]  /*57b0*/  @!P1 BRA `(.L_x_75) ;  /* 0x0000000000289947 */ /* 0x001fea0003800000 */
[--C-:B------:R-:W-:Y:S02]  /*57c0*/  SHF.R.U64 R5, R7, 0x1, R4.reuse ;  /* 0x0000000107057819 */ /* 0x100fe40000001204 */
[C---:B------:R-:W-:Y:S02]  /*57d0*/  LOP3.LUT R2, R6.reuse, 0x3f, RZ, 0xc0, !PT ;  /* 0x0000003f06027812 */ /* 0x040fe400078ec0ff */
[----:B------:R-:W-:Y:S02]  /*57e0*/  SHF.R.U32.HI R7, RZ, 0x1, R4 ;  /* 0x00000001ff077819 */ /* 0x000fe40000011604 */
[----:B------:R-:W-:Y:S02]  /*57f0*/  LOP3.LUT R4, R6, 0x3f, RZ, 0xc, !PT ;  /* 0x0000003f06047812 */ /* 0x000fe400078e0cff */
[CC--:B------:R-:W-:Y:S02]  /*5800*/  SHF.L.U64.HI R11, R9.reuse, R2.reuse, R11 ;  /* 0x00000002090b7219 */ /* 0x0c0fe4000001020b */
[----:B------:R-:W-:-:S02]  /*5810*/  SHF.L.U32 R9, R9, R2, RZ ;  /* 0x0000000209097219 */ /* 0x000fc400000006ff */
[-CC-:B------:R-:W-:Y:S02]  /*5820*/  SHF.R.U64 R2, R5, R4.reuse, R7.reuse ;  /* 0x0000000405027219 */ /* 0x180fe40000001207 */
[----:B------:R-:W-:Y:S02]  /*5830*/  SHF.R.U32.HI R4, RZ, R4, R7 ;  /* 0x00000004ff047219 */ /* 0x000fe40000011607 */
[----:B------:R-:W-:Y:S02]  /*5840*/  LOP3.LUT R9, R9, R2, RZ, 0xfc, !PT ;  /* 0x0000000209097212 */ /* 0x000fe400078efcff */
[----:B------:R-:W-:-:S07]  /*5850*/  LOP3.LUT R11, R11, R4, RZ, 0xfc, !PT ;  /* 0x000000040b0b7212 */ /* 0x000fce00078efcff */
.L_x_75:
[----:B------:R-:W-:Y:S05]  /*5860*/  BSYNC.RECONVERGENT B1 ;  /* 0x0000000000017941 */ /* 0x000fea0003800200 */
.L_x_74:
[----:B------:R-:W-:-:S04]  /*5870*/  IMAD.WIDE.U32 R12, R9, 0x2168c235, RZ ;  /* 0x2168c235090c7825 */ /* 0x000fc800078e00ff */
[----:B------:R-:W-:Y:S01]  /*5880*/  IMAD.MOV.U32 R5, RZ, RZ, RZ ;  /* 0x000000ffff057224 */ /* 0x000fe200078e00ff */
[----:B------:R-:W-:Y:S01]  /*5890*/  MOV R4, R13 ;  /* 0x0000000d00047202 */ /* 0x000fe20000000f00 */
[----:B------:R-:W-:Y:S01]  /*58a0*/  IMAD.HI.U32 R2, R11, -0x36f0255e, RZ ;  /* 0xc90fdaa20b027827 */ /* 0x000fe200078e00ff */
[----:B------:R-:W-:-:S03]  /*58b0*/  IADD3 RZ, P1, PT, R12, R12, RZ ;  /* 0x0000000c0cff7210 */ /* 0x000fc60007f3e0ff */
[----:B------:R-:W-:-:S04]  /*58c0*/  IMAD.WIDE.U32 R4, R9, -0x36f0255e, R4 ;  /* 0xc90fdaa209047825 */ /* 0x000fc800078e0004 */
[----:B------:R-:W-:-:S04]  /*58d0*/  IMAD.WIDE.U32 R4, P2, R11, 0x2168c235, R4 ;  /* 0x2168c2350b047825 */ /* 0x000fc80007840004 */
[----:B------:R-:W-:Y:S01]  /*58e0*/  IMAD R11, R11, -0x36f0255e, RZ ;  /* 0xc90fdaa20b0b7824 */ /* 0x000fe200078e02ff */
[----:B------:R-:W-:Y:S01]  /*58f0*/  IADD3.X RZ, P1, PT, R4, R4, RZ, P1, !PT ;  /* 0x0000000404ff7210 */ /* 0x000fe20000f3e4ff */
[----:B------:R-:W-:-:S03]  /*5900*/  IMAD.X R2, RZ, RZ, R2, P2 ;  /* 0x000000ffff027224 */ /* 0x000fc600010e0602 */
[----:B------:R-:W-:-:S04]  /*5910*/  IADD3 R5, P2, PT, R11, R5, RZ ;  /* 0x000000050b057210 */ /* 0x000fc80007f5e0ff */
[C---:B------:R-:W-:Y:S01]  /*5920*/  ISETP.GT.U32.AND P3, PT, R5.reuse, RZ, PT ;  /* 0x000000ff0500720c */ /* 0x040fe20003f64070 */
[----:B------:R-:W-:Y:S01]  /*5930*/  IMAD.X R2, RZ, RZ, R2, P2 ;  /* 0x000000ffff027224 */ /* 0x000fe200010e0602 */
[----:B------:R-:W-:-:S04]  /*5940*/  IADD3.X R4, P2, PT, R5, R5, RZ, P1, !PT ;  /* 0x0000000505047210 */ /* 0x000fc80000f5e4ff */
[C---:B------:R-:W-:Y:S01]  /*5950*/  ISETP.GT.AND.EX P1, PT, R2.reuse, RZ, PT, P3 ;  /* 0x000000ff0200720c */ /* 0x040fe20003f24330 */
[----:B------:R-:W-:-:S03]  /*5960*/  IMAD.X R7, R2, 0x1, R2, P2 ;  /* 0x0000000102077824 */ /* 0x000fc600010e0602 */
[----:B------:R-:W-:Y:S02]  /*5970*/  SEL R4, R4, R5, P1 ;  /* 0x0000000504047207 */ /* 0x000fe40000800000 */
[----:B------:R-:W-:Y:S02]  /*5980*/  SEL R5, R7, R2, P1 ;  /* 0x0000000207057207 */ /* 0x000fe40000800000 */
[----:B------:R-:W-:Y:S02]  /*5990*/  IADD3 R4, P2, PT, R4, 0x1, RZ ;  /* 0x0000000104047810 */ /* 0x000fe40007f5e0ff */
[----:B------:R-:W-:Y:S02]  /*59a0*/  SEL R7, RZ, 0xffffffff, !P1 ;  /* 0xffffffffff077807 */ /* 0x000fe40004800000 */
[----:B------:R-:W-:Y:S01]  /*59b0*/  LOP3.LUT P1, R2, R10, 0x80000000, RZ, 0xc0, !PT ;  /* 0x800000000a027812 */ /* 0x000fe2000782c0ff */
[----:B------:R-:W-:Y:S02]  /*59c0*/  IMAD.X R5, RZ, RZ, R5, P2 ;  /* 0x000000ffff057224 */ /* 0x000fe400010e0605 */
[----:B------:R-:W-:Y:S01]  /*59d0*/  IMAD.IADD R6, R7, 0x1, -R6 ;  /* 0x0000000107067824 */ /* 0x000fe200078e0a06 */
[----:B------:R-:W-:-:S02]  /*59e0*/  SHF.R.U32.HI R7, RZ, 0x1e, R3 ;  /* 0x0000001eff077819 */ /* 0x000fc40000011603 */
[----:B------:R-:W-:Y:S01]  /*59f0*/  SHF.R.U64 R4, R4, 0xa, R5 ;  /* 0x0000000a04047819 */ /* 0x000fe20000001205 */
[----:B------:R-:W-:Y:S01]  /*5a00*/  IMAD.SHL.U32 R3, R6, 0x100000, RZ ;  /* 0x0010000006037824 */ /* 0x000fe200078e00ff */
[----:B------:R-:W-:Y:S02]  /*5a10*/  LEA.HI R0, R0, R7, RZ, 0x1 ;  /* 0x0000000700007211 */ /* 0x000fe400078f08ff */
[----:B------:R-:W-:Y:S02]  /*5a20*/  IADD3 R4, P2, PT, R4, 0x1, RZ ;  /* 0x0000000104047810 */ /* 0x000fe40007f5e0ff */
[----:B------:R-:W-:Y:S01]  /*5a30*/  @!P0 LOP3.LUT R2, R2, 0x80000000, RZ, 0x3c, !PT ;  /* 0x8000000002028812 */ /* 0x000fe200078e3cff */
[----:B------:R-:W-:Y:S01]  /*5a40*/  @P1 IMAD.MOV R0, RZ, RZ, -R0 ;  /* 0x000000ffff001224 */ /* 0x000fe200078e0a00 */
[----:B------:R-:W-:-:S04]  /*5a50*/  LEA.HI.X R5, R5, RZ, RZ, 0x16, P2 ;  /* 0x000000ff05057211 */ /* 0x000fc800010fb4ff */
[--C-:B------:R-:W-:Y:S02]  /*5a60*/  SHF.R.U64 R4, R4, 0x1, R5.reuse ;  /* 0x0000000104047819 */ /* 0x100fe40000001205 */
[----:B------:R-:W-:Y:S02]  /*5a70*/  SHF.R.U32.HI R6, RZ, 0x1, R5 ;  /* 0x00000001ff067819 */ /* 0x000fe40000011605 */
[----:B------:R-:W-:-:S04]  /*5a80*/  IADD3 R4, P2, P3, RZ, RZ, R4 ;  /* 0x000000ffff047210 */ /* 0x000fc80007b5e004 */
[----:B------:R-:W-:-:S04]  /*5a90*/  IADD3.X R3, PT, PT, R3, 0x3fe00000, R6, P2, P3 ;  /* 0x3fe0000003037810 */ /* 0x000fc800017e6406 */
[----:B------:R-:W-:-:S07]  /*5aa0*/  LOP3.LUT R3, R3, R2, RZ, 0xfc, !PT ;  /* 0x0000000203037212 */ /* 0x000fce00078efcff */
.L_x_69:
[----:B------:R-:W-:Y:S02]  /*5ab0*/  IMAD.MOV.U32 R9, RZ, RZ, 0x0 ;  /* 0x00000000ff097424 */ /* 0x000fe400078e00ff */
[----:B------:R-:W-:Y:S02]  /*5ac0*/  IMAD.MOV.U32 R2, RZ, RZ, R4 ;  /* 0x000000ffff027224 */ /* 0x000fe400078e0004 */
[----:B------:R-:W-:Y:S05]  /*5ad0*/  RET.REL.NODEC R8 `(render) ;  /* 0xffffffa408487950 */ /* 0x000fea0003c3ffff */
.L_x_76:
[----:B------:R-:W-:-:S00]  /*5ae0*/  BRA `(.L_x_76) ;  /* 0xfffffffc00fc7947 */ /* 0x000fc0000383ffff */
[----:B------:R-:W-:-:S00]  /*5af0*/  NOP ;  /* 0x0000000000007918 */ /* 0x000fc00000000000 */
        /* <DEDUP_REMOVED lines=8> */
.L_x_78:


//--------------------- .nv.global.init           --------------------------
	.section	.nv.global.init,"aw",@progbits
	.align	8
.nv.global.init:
	.type		__cudart_i2opi_d,@object
	.size		__cudart_i2opi_d,(.L_0 - __cudart_i2opi_d)
__cudart_i2opi_d:
        /*0000*/ 	.byte	0x08, 0x5d, 0x8d, 0x1f, 0xb1, 0x5f, 0xfb, 0x6b, 0xea, 0x92, 0x52, 0x8a, 0xf7, 0x39, 0x07, 0x3d
        /* <DEDUP_REMOVED lines=8> */
.L_0:


//--------------------- .nv.shared.reserved.0     --------------------------
	.section	.nv.shared.reserved.0,"aw",@nobits
	.weak		__nv_reservedSMEM_offset_0_alias
	.size		__nv_reservedSMEM_offset_0_alias, 0, 64
	.other		__nv_reservedSMEM_offset_0_alias,@"STO_CUDA_RESERVED_SHARED STV_DEFAULT"
__nv_reservedSMEM_offset_0_alias:
	.zero		0
	.zero		64


//--------------------- .nv.constant0.render      --------------------------
	.section	.nv.constant0.render,"a",@progbits
	.sectionflags	@""
	.align	4
.nv.constant0.render:
	.zero		1120


//--------------------- SYMBOLS --------------------------

	.type		.nv.reservedSmem.offset0,@object
	.size		.nv.reservedSmem.offset0,0x4
